//
// Generated by NVIDIA NVVM Compiler
//
// Compiler Build ID: CL-36424714
// Cuda compilation tools, release 13.0, V13.0.88
// Based on NVVM 20.0.0
//

.version 9.0
.target sm_100
.address_size 64

	// .globl	_Z5sobelPhS_jjj
.const .align 1 .b8 mask[50] = {255, 252, 250, 252, 255, 254, 248, 244, 248, 254, 0, 0, 0, 0, 0, 2, 8, 12, 8, 2, 1, 4, 6, 4, 1, 255, 254, 0, 2, 1, 252, 248, 0, 8, 4, 250, 244, 0, 12, 6, 252, 248, 0, 8, 4, 255, 254, 0, 2, 1};
// _ZZ5sobelPhS_jjjE8shared_R has been demoted
// _ZZ5sobelPhS_jjjE8shared_G has been demoted
// _ZZ5sobelPhS_jjjE8shared_B has been demoted

.visible .entry _Z5sobelPhS_jjj(
	.param .u64 .ptr .align 1 _Z5sobelPhS_jjj_param_0,
	.param .u64 .ptr .align 1 _Z5sobelPhS_jjj_param_1,
	.param .u32 _Z5sobelPhS_jjj_param_2,
	.param .u32 _Z5sobelPhS_jjj_param_3,
	.param .u32 _Z5sobelPhS_jjj_param_4
)
{
	.reg .pred 	%p<254>;
	.reg .b16 	%rs<76>;
	.reg .b32 	%r<512>;
	.reg .b32 	%f<612>;
	.reg .b64 	%rd<61>;
	// demoted variable
	.shared .align 1 .b8 _ZZ5sobelPhS_jjjE8shared_R[1300];
	// demoted variable
	.shared .align 1 .b8 _ZZ5sobelPhS_jjjE8shared_G[1300];
	// demoted variable
	.shared .align 1 .b8 _ZZ5sobelPhS_jjjE8shared_B[1300];
	ld.param.u64 	%rd8, [_Z5sobelPhS_jjj_param_0];
	ld.param.u64 	%rd7, [_Z5sobelPhS_jjj_param_1];
	ld.param.u32 	%r23, [_Z5sobelPhS_jjj_param_3];
	ld.param.u32 	%r24, [_Z5sobelPhS_jjj_param_4];
	cvta.to.global.u64 	%rd1, %rd8;
	mov.u32 	%r25, %ctaid.x;
	mov.u32 	%r1, %ntid.x;
	mov.u32 	%r2, %tid.x;
	mad.lo.s32 	%r3, %r25, %r1, %r2;
	setp.ge.u32 	%p8, %r3, %r23;
	@%p8 bra 	$L__BB0_157;
	ld.param.u32 	%r468, [_Z5sobelPhS_jjj_param_2];
	mov.u32 	%r4, %ctaid.y;
	add.s32 	%r5, %r3, -2;
	add.s32 	%r6, %r3, -1;
	add.s32 	%r7, %r1, -1;
	add.s32 	%r8, %r3, 2;
	add.s32 	%r9, %r3, 1;
	add.s32 	%r10, %r4, -2;
	add.s32 	%r11, %r4, 1;
	add.s32 	%r12, %r4, 2;
	setp.lt.u32 	%p9, %r4, 2;
	setp.ge.s32 	%p10, %r10, %r468;
	or.pred  	%p1, %p9, %p10;
	mov.u32 	%r26, _ZZ5sobelPhS_jjjE8shared_R;
	add.s32 	%r13, %r26, %r2;
	mov.u32 	%r27, _ZZ5sobelPhS_jjjE8shared_G;
	add.s32 	%r14, %r27, %r2;
	mov.u32 	%r28, _ZZ5sobelPhS_jjjE8shared_B;
	add.s32 	%r15, %r28, %r2;
	@%p1 bra 	$L__BB0_12;
	setp.ne.s32 	%p11, %r2, 0;
	@%p11 bra 	$L__BB0_7;
	setp.lt.s32 	%p12, %r3, 2;
	@%p12 bra 	$L__BB0_5;
	mad.lo.s32 	%r29, %r10, %r23, %r5;
	mul.lo.s32 	%r30, %r29, %r24;
	cvt.s64.s32 	%rd9, %r30;
	add.s64 	%rd10, %rd1, %rd9;
	ld.global.u8 	%rs1, [%rd10+2];
	st.shared.u8 	[_ZZ5sobelPhS_jjjE8shared_R], %rs1;
	ld.global.u8 	%rs2, [%rd10+1];
	st.shared.u8 	[_ZZ5sobelPhS_jjjE8shared_G], %rs2;
	ld.global.u8 	%rs3, [%rd10];
	st.shared.u8 	[_ZZ5sobelPhS_jjjE8shared_B], %rs3;
	bra.uni 	$L__BB0_6;
$L__BB0_5:
	setp.ne.s32 	%p13, %r3, 1;
	@%p13 bra 	$L__BB0_7;
$L__BB0_6:
	mad.lo.s32 	%r31, %r10, %r23, %r6;
	mul.lo.s32 	%r32, %r31, %r24;
	cvt.s64.s32 	%rd11, %r32;
	add.s64 	%rd12, %rd1, %rd11;
	ld.global.u8 	%rs4, [%rd12+2];
	st.shared.u8 	[_ZZ5sobelPhS_jjjE8shared_R+1], %rs4;
	ld.global.u8 	%rs5, [%rd12+1];
	st.shared.u8 	[_ZZ5sobelPhS_jjjE8shared_G+1], %rs5;
	ld.global.u8 	%rs6, [%rd12];
	st.shared.u8 	[_ZZ5sobelPhS_jjjE8shared_B+1], %rs6;
$L__BB0_7:
	setp.ne.s32 	%p14, %r2, %r7;
	mad.lo.s32 	%r33, %r10, %r23, %r3;
	mul.lo.s32 	%r16, %r33, %r24;
	cvt.s64.s32 	%rd13, %r16;
	add.s64 	%rd2, %rd1, %rd13;
	ld.global.u8 	%rs7, [%rd2+2];
	st.shared.u8 	[%r13+2], %rs7;
	ld.global.u8 	%rs8, [%rd2+1];
	st.shared.u8 	[%r14+2], %rs8;
	ld.global.u8 	%rs9, [%rd2];
	st.shared.u8 	[%r15+2], %rs9;
	@%p14 bra 	$L__BB0_12;
	setp.ge.u32 	%p15, %r8, %r23;
	@%p15 bra 	$L__BB0_10;
	shl.b32 	%r34, %r24, 1;
	add.s32 	%r35, %r16, %r34;
	cvt.s64.s32 	%rd14, %r35;
	add.s64 	%rd15, %rd1, %rd14;
	ld.global.u8 	%rs10, [%rd15+2];
	st.shared.u8 	[%r13+4], %rs10;
	ld.global.u8 	%rs11, [%rd15+1];
	st.shared.u8 	[%r14+4], %rs11;
	ld.global.u8 	%rs12, [%rd15];
	st.shared.u8 	[%r15+4], %rs12;
$L__BB0_10:
	setp.ge.u32 	%p16, %r9, %r23;
	@%p16 bra 	$L__BB0_12;
	cvt.s64.s32 	%rd16, %r24;
	add.s64 	%rd17, %rd2, %rd16;
	ld.global.u8 	%rs13, [%rd17+2];
	st.shared.u8 	[%r13+3], %rs13;
	ld.global.u8 	%rs14, [%rd17+1];
	st.shared.u8 	[%r14+3], %rs14;
	ld.global.u8 	%rs15, [%rd17];
	st.shared.u8 	[%r15+3], %rs15;
$L__BB0_12:
	ld.param.u32 	%r469, [_Z5sobelPhS_jjj_param_2];
	add.s32 	%r17, %r4, -1;
	setp.eq.s32 	%p17, %r4, 0;
	setp.gt.s32 	%p18, %r4, %r469;
	or.pred  	%p2, %p17, %p18;
	@%p2 bra 	$L__BB0_23;
	setp.ne.s32 	%p19, %r2, 0;
	@%p19 bra 	$L__BB0_18;
	setp.gt.s32 	%p20, %r3, 1;
	@%p20 bra 	$L__BB0_16;
	setp.eq.s32 	%p21, %r3, 1;
	@%p21 bra 	$L__BB0_17;
	bra.uni 	$L__BB0_18;
$L__BB0_16:
	mad.lo.s32 	%r36, %r17, %r23, %r5;
	mul.lo.s32 	%r37, %r36, %r24;
	cvt.s64.s32 	%rd18, %r37;
	add.s64 	%rd19, %rd1, %rd18;
	ld.global.u8 	%rs16, [%rd19+2];
	st.shared.u8 	[_ZZ5sobelPhS_jjjE8shared_R+260], %rs16;
	ld.global.u8 	%rs17, [%rd19+1];
	st.shared.u8 	[_ZZ5sobelPhS_jjjE8shared_G+260], %rs17;
	ld.global.u8 	%rs18, [%rd19];
	st.shared.u8 	[_ZZ5sobelPhS_jjjE8shared_B+260], %rs18;
$L__BB0_17:
	mad.lo.s32 	%r38, %r17, %r23, %r6;
	mul.lo.s32 	%r39, %r38, %r24;
	cvt.s64.s32 	%rd20, %r39;
	add.s64 	%rd21, %rd1, %rd20;
	ld.global.u8 	%rs19, [%rd21+2];
	st.shared.u8 	[_ZZ5sobelPhS_jjjE8shared_R+261], %rs19;
	ld.global.u8 	%rs20, [%rd21+1];
	st.shared.u8 	[_ZZ5sobelPhS_jjjE8shared_G+261], %rs20;
	ld.global.u8 	%rs21, [%rd21];
	st.shared.u8 	[_ZZ5sobelPhS_jjjE8shared_B+261], %rs21;
$L__BB0_18:
	setp.ne.s32 	%p22, %r2, %r7;
	mad.lo.s32 	%r40, %r17, %r23, %r3;
	mul.lo.s32 	%r18, %r40, %r24;
	cvt.s64.s32 	%rd22, %r18;
	add.s64 	%rd3, %rd1, %rd22;
	ld.global.u8 	%rs22, [%rd3+2];
	st.shared.u8 	[%r13+262], %rs22;
	ld.global.u8 	%rs23, [%rd3+1];
	st.shared.u8 	[%r14+262], %rs23;
	ld.global.u8 	%rs24, [%rd3];
	st.shared.u8 	[%r15+262], %rs24;
	@%p22 bra 	$L__BB0_23;
	setp.ge.u32 	%p23, %r8, %r23;
	@%p23 bra 	$L__BB0_21;
	shl.b32 	%r41, %r24, 1;
	add.s32 	%r42, %r18, %r41;
	cvt.s64.s32 	%rd23, %r42;
	add.s64 	%rd24, %rd1, %rd23;
	ld.global.u8 	%rs25, [%rd24+2];
	st.shared.u8 	[%r13+264], %rs25;
	ld.global.u8 	%rs26, [%rd24+1];
	st.shared.u8 	[%r14+264], %rs26;
	ld.global.u8 	%rs27, [%rd24];
	st.shared.u8 	[%r15+264], %rs27;
$L__BB0_21:
	setp.ge.u32 	%p24, %r9, %r23;
	@%p24 bra 	$L__BB0_23;
	cvt.s64.s32 	%rd25, %r24;
	add.s64 	%rd26, %rd3, %rd25;
	ld.global.u8 	%rs28, [%rd26+2];
	st.shared.u8 	[%r13+263], %rs28;
	ld.global.u8 	%rs29, [%rd26+1];
	st.shared.u8 	[%r14+263], %rs29;
	ld.global.u8 	%rs30, [%rd26];
	st.shared.u8 	[%r15+263], %rs30;
$L__BB0_23:
	ld.param.u32 	%r470, [_Z5sobelPhS_jjj_param_2];
	setp.ge.s32 	%p25, %r4, %r470;
	@%p25 bra 	$L__BB0_34;
	setp.ne.s32 	%p26, %r2, 0;
	@%p26 bra 	$L__BB0_29;
	setp.gt.s32 	%p27, %r3, 1;
	@%p27 bra 	$L__BB0_27;
	setp.eq.s32 	%p28, %r3, 1;
	@%p28 bra 	$L__BB0_28;
	bra.uni 	$L__BB0_29;
$L__BB0_27:
	mad.lo.s32 	%r43, %r4, %r23, %r5;
	mul.lo.s32 	%r44, %r43, %r24;
	cvt.s64.s32 	%rd27, %r44;
	add.s64 	%rd28, %rd1, %rd27;
	ld.global.u8 	%rs31, [%rd28+2];
	st.shared.u8 	[_ZZ5sobelPhS_jjjE8shared_R+520], %rs31;
	ld.global.u8 	%rs32, [%rd28+1];
	st.shared.u8 	[_ZZ5sobelPhS_jjjE8shared_G+520], %rs32;
	ld.global.u8 	%rs33, [%rd28];
	st.shared.u8 	[_ZZ5sobelPhS_jjjE8shared_B+520], %rs33;
$L__BB0_28:
	mad.lo.s32 	%r45, %r4, %r23, %r6;
	mul.lo.s32 	%r46, %r45, %r24;
	cvt.s64.s32 	%rd29, %r46;
	add.s64 	%rd30, %rd1, %rd29;
	ld.global.u8 	%rs34, [%rd30+2];
	st.shared.u8 	[_ZZ5sobelPhS_jjjE8shared_R+521], %rs34;
	ld.global.u8 	%rs35, [%rd30+1];
	st.shared.u8 	[_ZZ5sobelPhS_jjjE8shared_G+521], %rs35;
	ld.global.u8 	%rs36, [%rd30];
	st.shared.u8 	[_ZZ5sobelPhS_jjjE8shared_B+521], %rs36;
$L__BB0_29:
	setp.ne.s32 	%p29, %r2, %r7;
	mad.lo.s32 	%r47, %r4, %r23, %r3;
	mul.lo.s32 	%r19, %r47, %r24;
	cvt.s64.s32 	%rd31, %r19;
	add.s64 	%rd4, %rd1, %rd31;
	ld.global.u8 	%rs37, [%rd4+2];
	st.shared.u8 	[%r13+522], %rs37;
	ld.global.u8 	%rs38, [%rd4+1];
	st.shared.u8 	[%r14+522], %rs38;
	ld.global.u8 	%rs39, [%rd4];
	st.shared.u8 	[%r15+522], %rs39;
	@%p29 bra 	$L__BB0_34;
	setp.ge.u32 	%p30, %r8, %r23;
	@%p30 bra 	$L__BB0_32;
	shl.b32 	%r48, %r24, 1;
	add.s32 	%r49, %r19, %r48;
	cvt.s64.s32 	%rd32, %r49;
	add.s64 	%rd33, %rd1, %rd32;
	ld.global.u8 	%rs40, [%rd33+2];
	st.shared.u8 	[%r13+524], %rs40;
	ld.global.u8 	%rs41, [%rd33+1];
	st.shared.u8 	[%r14+524], %rs41;
	ld.global.u8 	%rs42, [%rd33];
	st.shared.u8 	[%r15+524], %rs42;
$L__BB0_32:
	setp.ge.u32 	%p31, %r9, %r23;
	@%p31 bra 	$L__BB0_34;
	cvt.s64.s32 	%rd34, %r24;
	add.s64 	%rd35, %rd4, %rd34;
	ld.global.u8 	%rs43, [%rd35+2];
	st.shared.u8 	[%r13+523], %rs43;
	ld.global.u8 	%rs44, [%rd35+1];
	st.shared.u8 	[%r14+523], %rs44;
	ld.global.u8 	%rs45, [%rd35];
	st.shared.u8 	[%r15+523], %rs45;
$L__BB0_34:
	ld.param.u32 	%r471, [_Z5sobelPhS_jjj_param_2];
	setp.ge.s32 	%p32, %r11, %r471;
	@%p32 bra 	$L__BB0_45;
	setp.ne.s32 	%p33, %r2, 0;
	@%p33 bra 	$L__BB0_40;
	setp.gt.s32 	%p34, %r3, 1;
	@%p34 bra 	$L__BB0_38;
	setp.eq.s32 	%p35, %r3, 1;
	@%p35 bra 	$L__BB0_39;
	bra.uni 	$L__BB0_40;
$L__BB0_38:
	mad.lo.s32 	%r50, %r11, %r23, %r5;
	mul.lo.s32 	%r51, %r50, %r24;
	cvt.s64.s32 	%rd36, %r51;
	add.s64 	%rd37, %rd1, %rd36;
	ld.global.u8 	%rs46, [%rd37+2];
	st.shared.u8 	[_ZZ5sobelPhS_jjjE8shared_R+780], %rs46;
	ld.global.u8 	%rs47, [%rd37+1];
	st.shared.u8 	[_ZZ5sobelPhS_jjjE8shared_G+780], %rs47;
	ld.global.u8 	%rs48, [%rd37];
	st.shared.u8 	[_ZZ5sobelPhS_jjjE8shared_B+780], %rs48;
$L__BB0_39:
	mad.lo.s32 	%r52, %r11, %r23, %r6;
	mul.lo.s32 	%r53, %r52, %r24;
	cvt.s64.s32 	%rd38, %r53;
	add.s64 	%rd39, %rd1, %rd38;
	ld.global.u8 	%rs49, [%rd39+2];
	st.shared.u8 	[_ZZ5sobelPhS_jjjE8shared_R+781], %rs49;
	ld.global.u8 	%rs50, [%rd39+1];
	st.shared.u8 	[_ZZ5sobelPhS_jjjE8shared_G+781], %rs50;
	ld.global.u8 	%rs51, [%rd39];
	st.shared.u8 	[_ZZ5sobelPhS_jjjE8shared_B+781], %rs51;
$L__BB0_40:
	setp.ne.s32 	%p36, %r2, %r7;
	mad.lo.s32 	%r54, %r11, %r23, %r3;
	mul.lo.s32 	%r20, %r54, %r24;
	cvt.s64.s32 	%rd40, %r20;
	add.s64 	%rd5, %rd1, %rd40;
	ld.global.u8 	%rs52, [%rd5+2];
	st.shared.u8 	[%r13+782], %rs52;
	ld.global.u8 	%rs53, [%rd5+1];
	st.shared.u8 	[%r14+782], %rs53;
	ld.global.u8 	%rs54, [%rd5];
	st.shared.u8 	[%r15+782], %rs54;
	@%p36 bra 	$L__BB0_45;
	setp.ge.u32 	%p37, %r8, %r23;
	@%p37 bra 	$L__BB0_43;
	shl.b32 	%r55, %r24, 1;
	add.s32 	%r56, %r20, %r55;
	cvt.s64.s32 	%rd41, %r56;
	add.s64 	%rd42, %rd1, %rd41;
	ld.global.u8 	%rs55, [%rd42+2];
	st.shared.u8 	[%r13+784], %rs55;
	ld.global.u8 	%rs56, [%rd42+1];
	st.shared.u8 	[%r14+784], %rs56;
	ld.global.u8 	%rs57, [%rd42];
	st.shared.u8 	[%r15+784], %rs57;
$L__BB0_43:
	setp.ge.u32 	%p38, %r9, %r23;
	@%p38 bra 	$L__BB0_45;
	cvt.s64.s32 	%rd43, %r24;
	add.s64 	%rd44, %rd5, %rd43;
	ld.global.u8 	%rs58, [%rd44+2];
	st.shared.u8 	[%r13+783], %rs58;
	ld.global.u8 	%rs59, [%rd44+1];
	st.shared.u8 	[%r14+783], %rs59;
	ld.global.u8 	%rs60, [%rd44];
	st.shared.u8 	[%r15+783], %rs60;
$L__BB0_45:
	ld.param.u32 	%r472, [_Z5sobelPhS_jjj_param_2];
	setp.ge.s32 	%p39, %r12, %r472;
	@%p39 bra 	$L__BB0_56;
	setp.ne.s32 	%p40, %r2, 0;
	@%p40 bra 	$L__BB0_51;
	setp.gt.s32 	%p41, %r3, 1;
	@%p41 bra 	$L__BB0_49;
	setp.eq.s32 	%p42, %r3, 1;
	@%p42 bra 	$L__BB0_50;
	bra.uni 	$L__BB0_51;
$L__BB0_49:
	mad.lo.s32 	%r57, %r12, %r23, %r5;
	mul.lo.s32 	%r58, %r57, %r24;
	cvt.s64.s32 	%rd45, %r58;
	add.s64 	%rd46, %rd1, %rd45;
	ld.global.u8 	%rs61, [%rd46+2];
	st.shared.u8 	[_ZZ5sobelPhS_jjjE8shared_R+1040], %rs61;
	ld.global.u8 	%rs62, [%rd46+1];
	st.shared.u8 	[_ZZ5sobelPhS_jjjE8shared_G+1040], %rs62;
	ld.global.u8 	%rs63, [%rd46];
	st.shared.u8 	[_ZZ5sobelPhS_jjjE8shared_B+1040], %rs63;
$L__BB0_50:
	mad.lo.s32 	%r59, %r12, %r23, %r6;
	mul.lo.s32 	%r60, %r59, %r24;
	cvt.s64.s32 	%rd47, %r60;
	add.s64 	%rd48, %rd1, %rd47;
	ld.global.u8 	%rs64, [%rd48+2];
	st.shared.u8 	[_ZZ5sobelPhS_jjjE8shared_R+1041], %rs64;
	ld.global.u8 	%rs65, [%rd48+1];
	st.shared.u8 	[_ZZ5sobelPhS_jjjE8shared_G+1041], %rs65;
	ld.global.u8 	%rs66, [%rd48];
	st.shared.u8 	[_ZZ5sobelPhS_jjjE8shared_B+1041], %rs66;
$L__BB0_51:
	setp.ne.s32 	%p43, %r2, %r7;
	mad.lo.s32 	%r61, %r12, %r23, %r3;
	mul.lo.s32 	%r21, %r61, %r24;
	cvt.s64.s32 	%rd49, %r21;
	add.s64 	%rd6, %rd1, %rd49;
	ld.global.u8 	%rs67, [%rd6+2];
	st.shared.u8 	[%r13+1042], %rs67;
	ld.global.u8 	%rs68, [%rd6+1];
	st.shared.u8 	[%r14+1042], %rs68;
	ld.global.u8 	%rs69, [%rd6];
	st.shared.u8 	[%r15+1042], %rs69;
	@%p43 bra 	$L__BB0_56;
	setp.ge.u32 	%p44, %r8, %r23;
	@%p44 bra 	$L__BB0_54;
	shl.b32 	%r62, %r24, 1;
	add.s32 	%r63, %r21, %r62;
	cvt.s64.s32 	%rd50, %r63;
	add.s64 	%rd51, %rd1, %rd50;
	ld.global.u8 	%rs70, [%rd51+2];
	st.shared.u8 	[%r13+1044], %rs70;
	ld.global.u8 	%rs71, [%rd51+1];
	st.shared.u8 	[%r14+1044], %rs71;
	ld.global.u8 	%rs72, [%rd51];
	st.shared.u8 	[%r15+1044], %rs72;
$L__BB0_54:
	setp.ge.u32 	%p45, %r9, %r23;
	@%p45 bra 	$L__BB0_56;
	cvt.s64.s32 	%rd52, %r24;
	add.s64 	%rd53, %rd6, %rd52;
	ld.global.u8 	%rs73, [%rd53+2];
	st.shared.u8 	[%r13+1043], %rs73;
	ld.global.u8 	%rs74, [%rd53+1];
	st.shared.u8 	[%r14+1043], %rs74;
	ld.global.u8 	%rs75, [%rd53];
	st.shared.u8 	[%r15+1043], %rs75;
$L__BB0_56:
	bar.sync 	0;
	setp.lt.s32 	%p46, %r3, 2;
	setp.ge.s32 	%p47, %r5, %r23;
	or.pred  	%p3, %p46, %p47;
	or.pred  	%p48, %p3, %p1;
	mov.f32 	%f465, 0f00000000;
	mov.f32 	%f466, %f465;
	mov.f32 	%f467, %f465;
	@%p48 bra 	$L__BB0_58;
	ld.shared.u8 	%r64, [%r13];
	ld.shared.u8 	%r65, [%r14];
	ld.shared.u8 	%r66, [%r15];
	ld.const.s8 	%r67, [mask];
	mul.lo.s32 	%r68, %r67, %r64;
	cvt.rn.f32.s32 	%f465, %r68;
	mul.lo.s32 	%r69, %r67, %r65;
	cvt.rn.f32.s32 	%f466, %r69;
	mul.lo.s32 	%r70, %r67, %r66;
	cvt.rn.f32.s32 	%f467, %r70;
$L__BB0_58:
	setp.lt.s32 	%p49, %r3, 1;
	setp.gt.s32 	%p50, %r3, %r23;
	or.pred  	%p51, %p49, %p50;
	or.pred  	%p52, %p51, %p1;
	@%p52 bra 	$L__BB0_60;
	ld.shared.u8 	%r71, [%r13+1];
	ld.shared.u8 	%r72, [%r14+1];
	ld.shared.u8 	%r73, [%r15+1];
	ld.const.s8 	%r74, [mask+5];
	mul.lo.s32 	%r75, %r74, %r71;
	cvt.rn.f32.s32 	%f302, %r75;
	add.f32 	%f465, %f465, %f302;
	mul.lo.s32 	%r76, %r74, %r72;
	cvt.rn.f32.s32 	%f303, %r76;
	add.f32 	%f466, %f466, %f303;
	mul.lo.s32 	%r77, %r74, %r73;
	cvt.rn.f32.s32 	%f304, %r77;
	add.f32 	%f467, %f467, %f304;
$L__BB0_60:
	setp.lt.s32 	%p53, %r3, 0;
	setp.ge.s32 	%p54, %r3, %r23;
	or.pred  	%p55, %p53, %p54;
	or.pred  	%p56, %p55, %p1;
	@%p56 bra 	$L__BB0_62;
	ld.shared.u8 	%r78, [%r13+2];
	ld.shared.u8 	%r79, [%r14+2];
	ld.shared.u8 	%r80, [%r15+2];
	ld.const.s8 	%r81, [mask+10];
	mul.lo.s32 	%r82, %r81, %r78;
	cvt.rn.f32.s32 	%f305, %r82;
	add.f32 	%f465, %f465, %f305;
	mul.lo.s32 	%r83, %r81, %r79;
	cvt.rn.f32.s32 	%f306, %r83;
	add.f32 	%f466, %f466, %f306;
	mul.lo.s32 	%r84, %r81, %r80;
	cvt.rn.f32.s32 	%f307, %r84;
	add.f32 	%f467, %f467, %f307;
$L__BB0_62:
	setp.lt.s32 	%p57, %r3, -1;
	setp.ge.s32 	%p58, %r9, %r23;
	or.pred  	%p4, %p57, %p58;
	or.pred  	%p59, %p4, %p1;
	@%p59 bra 	$L__BB0_64;
	ld.shared.u8 	%r85, [%r13+3];
	ld.shared.u8 	%r86, [%r14+3];
	ld.shared.u8 	%r87, [%r15+3];
	ld.const.s8 	%r88, [mask+15];
	mul.lo.s32 	%r89, %r88, %r85;
	cvt.rn.f32.s32 	%f308, %r89;
	add.f32 	%f465, %f465, %f308;
	mul.lo.s32 	%r90, %r88, %r86;
	cvt.rn.f32.s32 	%f309, %r90;
	add.f32 	%f466, %f466, %f309;
	mul.lo.s32 	%r91, %r88, %r87;
	cvt.rn.f32.s32 	%f310, %r91;
	add.f32 	%f467, %f467, %f310;
$L__BB0_64:
	setp.lt.s32 	%p60, %r3, -2;
	setp.ge.s32 	%p61, %r8, %r23;
	or.pred  	%p5, %p60, %p61;
	or.pred  	%p62, %p5, %p1;
	@%p62 bra 	$L__BB0_66;
	ld.shared.u8 	%r92, [%r13+4];
	ld.shared.u8 	%r93, [%r14+4];
	ld.shared.u8 	%r94, [%r15+4];
	ld.const.s8 	%r95, [mask+20];
	mul.lo.s32 	%r96, %r95, %r92;
	cvt.rn.f32.s32 	%f311, %r96;
	add.f32 	%f465, %f465, %f311;
	mul.lo.s32 	%r97, %r95, %r93;
	cvt.rn.f32.s32 	%f312, %r97;
	add.f32 	%f466, %f466, %f312;
	mul.lo.s32 	%r98, %r95, %r94;
	cvt.rn.f32.s32 	%f313, %r98;
	add.f32 	%f467, %f467, %f313;
$L__BB0_66:
	or.pred  	%p63, %p3, %p2;
	@%p63 bra 	$L__BB0_68;
	ld.shared.u8 	%r99, [%r13+260];
	ld.shared.u8 	%r100, [%r14+260];
	ld.shared.u8 	%r101, [%r15+260];
	ld.const.s8 	%r102, [mask+1];
	mul.lo.s32 	%r103, %r102, %r99;
	cvt.rn.f32.s32 	%f314, %r103;
	add.f32 	%f465, %f465, %f314;
	mul.lo.s32 	%r104, %r102, %r100;
	cvt.rn.f32.s32 	%f315, %r104;
	add.f32 	%f466, %f466, %f315;
	mul.lo.s32 	%r105, %r102, %r101;
	cvt.rn.f32.s32 	%f316, %r105;
	add.f32 	%f467, %f467, %f316;
$L__BB0_68:
	setp.lt.s32 	%p64, %r3, 1;
	setp.gt.s32 	%p65, %r3, %r23;
	or.pred  	%p6, %p64, %p65;
	or.pred  	%p66, %p6, %p2;
	@%p66 bra 	$L__BB0_70;
	ld.shared.u8 	%r106, [%r13+261];
	ld.shared.u8 	%r107, [%r14+261];
	ld.shared.u8 	%r108, [%r15+261];
	ld.const.s8 	%r109, [mask+6];
	mul.lo.s32 	%r110, %r109, %r106;
	cvt.rn.f32.s32 	%f317, %r110;
	add.f32 	%f465, %f465, %f317;
	mul.lo.s32 	%r111, %r109, %r107;
	cvt.rn.f32.s32 	%f318, %r111;
	add.f32 	%f466, %f466, %f318;
	mul.lo.s32 	%r112, %r109, %r108;
	cvt.rn.f32.s32 	%f319, %r112;
	add.f32 	%f467, %f467, %f319;
$L__BB0_70:
	setp.lt.s32 	%p67, %r3, 0;
	setp.ge.s32 	%p68, %r3, %r23;
	or.pred  	%p69, %p67, %p68;
	or.pred  	%p70, %p69, %p2;
	@%p70 bra 	$L__BB0_72;
	ld.shared.u8 	%r113, [%r13+262];
	ld.shared.u8 	%r114, [%r14+262];
	ld.shared.u8 	%r115, [%r15+262];
	ld.const.s8 	%r116, [mask+11];
	mul.lo.s32 	%r117, %r116, %r113;
	cvt.rn.f32.s32 	%f320, %r117;
	add.f32 	%f465, %f465, %f320;
	mul.lo.s32 	%r118, %r116, %r114;
	cvt.rn.f32.s32 	%f321, %r118;
	add.f32 	%f466, %f466, %f321;
	mul.lo.s32 	%r119, %r116, %r115;
	cvt.rn.f32.s32 	%f322, %r119;
	add.f32 	%f467, %f467, %f322;
$L__BB0_72:
	or.pred  	%p71, %p4, %p2;
	@%p71 bra 	$L__BB0_74;
	ld.shared.u8 	%r120, [%r13+263];
	ld.shared.u8 	%r121, [%r14+263];
	ld.shared.u8 	%r122, [%r15+263];
	ld.const.s8 	%r123, [mask+16];
	mul.lo.s32 	%r124, %r123, %r120;
	cvt.rn.f32.s32 	%f323, %r124;
	add.f32 	%f465, %f465, %f323;
	mul.lo.s32 	%r125, %r123, %r121;
	cvt.rn.f32.s32 	%f324, %r125;
	add.f32 	%f466, %f466, %f324;
	mul.lo.s32 	%r126, %r123, %r122;
	cvt.rn.f32.s32 	%f325, %r126;
	add.f32 	%f467, %f467, %f325;
$L__BB0_74:
	or.pred  	%p72, %p5, %p2;
	@%p72 bra 	$L__BB0_76;
	ld.shared.u8 	%r127, [%r13+264];
	ld.shared.u8 	%r128, [%r14+264];
	ld.shared.u8 	%r129, [%r15+264];
	ld.const.s8 	%r130, [mask+21];
	mul.lo.s32 	%r131, %r130, %r127;
	cvt.rn.f32.s32 	%f326, %r131;
	add.f32 	%f465, %f465, %f326;
	mul.lo.s32 	%r132, %r130, %r128;
	cvt.rn.f32.s32 	%f327, %r132;
	add.f32 	%f466, %f466, %f327;
	mul.lo.s32 	%r133, %r130, %r129;
	cvt.rn.f32.s32 	%f328, %r133;
	add.f32 	%f467, %f467, %f328;
$L__BB0_76:
	ld.param.u32 	%r473, [_Z5sobelPhS_jjj_param_2];
	setp.ge.s32 	%p73, %r4, %r473;
	or.pred  	%p74, %p3, %p73;
	@%p74 bra 	$L__BB0_78;
	ld.shared.u8 	%r134, [%r13+520];
	ld.shared.u8 	%r135, [%r14+520];
	ld.shared.u8 	%r136, [%r15+520];
	ld.const.s8 	%r137, [mask+2];
	mul.lo.s32 	%r138, %r137, %r134;
	cvt.rn.f32.s32 	%f329, %r138;
	add.f32 	%f465, %f465, %f329;
	mul.lo.s32 	%r139, %r137, %r135;
	cvt.rn.f32.s32 	%f330, %r139;
	add.f32 	%f466, %f466, %f330;
	mul.lo.s32 	%r140, %r137, %r136;
	cvt.rn.f32.s32 	%f331, %r140;
	add.f32 	%f467, %f467, %f331;
$L__BB0_78:
	ld.param.u32 	%r474, [_Z5sobelPhS_jjj_param_2];
	setp.ge.s32 	%p75, %r4, %r474;
	or.pred  	%p76, %p6, %p75;
	@%p76 bra 	$L__BB0_80;
	ld.shared.u8 	%r141, [%r13+521];
	ld.shared.u8 	%r142, [%r14+521];
	ld.shared.u8 	%r143, [%r15+521];
	ld.const.s8 	%r144, [mask+7];
	mul.lo.s32 	%r145, %r144, %r141;
	cvt.rn.f32.s32 	%f332, %r145;
	add.f32 	%f465, %f465, %f332;
	mul.lo.s32 	%r146, %r144, %r142;
	cvt.rn.f32.s32 	%f333, %r146;
	add.f32 	%f466, %f466, %f333;
	mul.lo.s32 	%r147, %r144, %r143;
	cvt.rn.f32.s32 	%f334, %r147;
	add.f32 	%f467, %f467, %f334;
$L__BB0_80:
	ld.param.u32 	%r475, [_Z5sobelPhS_jjj_param_2];
	setp.ge.s32 	%p77, %r4, %r475;
	setp.lt.s32 	%p78, %r3, 0;
	setp.ge.s32 	%p79, %r3, %r23;
	or.pred  	%p80, %p79, %p77;
	or.pred  	%p81, %p80, %p78;
	@%p81 bra 	$L__BB0_82;
	ld.shared.u8 	%r148, [%r13+522];
	ld.shared.u8 	%r149, [%r14+522];
	ld.shared.u8 	%r150, [%r15+522];
	ld.const.s8 	%r151, [mask+12];
	mul.lo.s32 	%r152, %r151, %r148;
	cvt.rn.f32.s32 	%f335, %r152;
	add.f32 	%f465, %f465, %f335;
	mul.lo.s32 	%r153, %r151, %r149;
	cvt.rn.f32.s32 	%f336, %r153;
	add.f32 	%f466, %f466, %f336;
	mul.lo.s32 	%r154, %r151, %r150;
	cvt.rn.f32.s32 	%f337, %r154;
	add.f32 	%f467, %f467, %f337;
$L__BB0_82:
	ld.param.u32 	%r476, [_Z5sobelPhS_jjj_param_2];
	setp.ge.s32 	%p82, %r4, %r476;
	or.pred  	%p83, %p4, %p82;
	@%p83 bra 	$L__BB0_84;
	ld.shared.u8 	%r155, [%r13+523];
	ld.shared.u8 	%r156, [%r14+523];
	ld.shared.u8 	%r157, [%r15+523];
	ld.const.s8 	%r158, [mask+17];
	mul.lo.s32 	%r159, %r158, %r155;
	cvt.rn.f32.s32 	%f338, %r159;
	add.f32 	%f465, %f465, %f338;
	mul.lo.s32 	%r160, %r158, %r156;
	cvt.rn.f32.s32 	%f339, %r160;
	add.f32 	%f466, %f466, %f339;
	mul.lo.s32 	%r161, %r158, %r157;
	cvt.rn.f32.s32 	%f340, %r161;
	add.f32 	%f467, %f467, %f340;
$L__BB0_84:
	ld.param.u32 	%r477, [_Z5sobelPhS_jjj_param_2];
	setp.ge.s32 	%p84, %r4, %r477;
	or.pred  	%p85, %p5, %p84;
	@%p85 bra 	$L__BB0_86;
	ld.shared.u8 	%r162, [%r13+524];
	ld.shared.u8 	%r163, [%r14+524];
	ld.shared.u8 	%r164, [%r15+524];
	ld.const.s8 	%r165, [mask+22];
	mul.lo.s32 	%r166, %r165, %r162;
	cvt.rn.f32.s32 	%f341, %r166;
	add.f32 	%f465, %f465, %f341;
	mul.lo.s32 	%r167, %r165, %r163;
	cvt.rn.f32.s32 	%f342, %r167;
	add.f32 	%f466, %f466, %f342;
	mul.lo.s32 	%r168, %r165, %r164;
	cvt.rn.f32.s32 	%f343, %r168;
	add.f32 	%f467, %f467, %f343;
$L__BB0_86:
	ld.param.u32 	%r478, [_Z5sobelPhS_jjj_param_2];
	setp.ge.s32 	%p86, %r11, %r478;
	or.pred  	%p87, %p3, %p86;
	@%p87 bra 	$L__BB0_88;
	ld.shared.u8 	%r170, [%r13+780];
	ld.shared.u8 	%r171, [%r14+780];
	ld.shared.u8 	%r172, [%r15+780];
	ld.const.s8 	%r173, [mask+3];
	mul.lo.s32 	%r174, %r173, %r170;
	cvt.rn.f32.s32 	%f344, %r174;
	add.f32 	%f465, %f465, %f344;
	mul.lo.s32 	%r175, %r173, %r171;
	cvt.rn.f32.s32 	%f345, %r175;
	add.f32 	%f466, %f466, %f345;
	mul.lo.s32 	%r176, %r173, %r172;
	cvt.rn.f32.s32 	%f346, %r176;
	add.f32 	%f467, %f467, %f346;
$L__BB0_88:
	ld.param.u32 	%r479, [_Z5sobelPhS_jjj_param_2];
	setp.ge.s32 	%p88, %r11, %r479;
	or.pred  	%p89, %p6, %p88;
	@%p89 bra 	$L__BB0_90;
	ld.shared.u8 	%r178, [%r13+781];
	ld.shared.u8 	%r179, [%r14+781];
	ld.shared.u8 	%r180, [%r15+781];
	ld.const.s8 	%r181, [mask+8];
	mul.lo.s32 	%r182, %r181, %r178;
	cvt.rn.f32.s32 	%f347, %r182;
	add.f32 	%f465, %f465, %f347;
	mul.lo.s32 	%r183, %r181, %r179;
	cvt.rn.f32.s32 	%f348, %r183;
	add.f32 	%f466, %f466, %f348;
	mul.lo.s32 	%r184, %r181, %r180;
	cvt.rn.f32.s32 	%f349, %r184;
	add.f32 	%f467, %f467, %f349;
$L__BB0_90:
	ld.param.u32 	%r480, [_Z5sobelPhS_jjj_param_2];
	setp.ge.s32 	%p90, %r11, %r480;
	setp.lt.s32 	%p91, %r3, 0;
	setp.ge.s32 	%p92, %r3, %r23;
	or.pred  	%p93, %p92, %p90;
	or.pred  	%p94, %p93, %p91;
	@%p94 bra 	$L__BB0_92;
	ld.shared.u8 	%r186, [%r13+782];
	ld.shared.u8 	%r187, [%r14+782];
	ld.shared.u8 	%r188, [%r15+782];
	ld.const.s8 	%r189, [mask+13];
	mul.lo.s32 	%r190, %r189, %r186;
	cvt.rn.f32.s32 	%f350, %r190;
	add.f32 	%f465, %f465, %f350;
	mul.lo.s32 	%r191, %r189, %r187;
	cvt.rn.f32.s32 	%f351, %r191;
	add.f32 	%f466, %f466, %f351;
	mul.lo.s32 	%r192, %r189, %r188;
	cvt.rn.f32.s32 	%f352, %r192;
	add.f32 	%f467, %f467, %f352;
$L__BB0_92:
	ld.param.u32 	%r481, [_Z5sobelPhS_jjj_param_2];
	setp.ge.s32 	%p95, %r11, %r481;
	or.pred  	%p96, %p4, %p95;
	@%p96 bra 	$L__BB0_94;
	ld.shared.u8 	%r194, [%r13+783];
	ld.shared.u8 	%r195, [%r14+783];
	ld.shared.u8 	%r196, [%r15+783];
	ld.const.s8 	%r197, [mask+18];
	mul.lo.s32 	%r198, %r197, %r194;
	cvt.rn.f32.s32 	%f353, %r198;
	add.f32 	%f465, %f465, %f353;
	mul.lo.s32 	%r199, %r197, %r195;
	cvt.rn.f32.s32 	%f354, %r199;
	add.f32 	%f466, %f466, %f354;
	mul.lo.s32 	%r200, %r197, %r196;
	cvt.rn.f32.s32 	%f355, %r200;
	add.f32 	%f467, %f467, %f355;
$L__BB0_94:
	ld.param.u32 	%r482, [_Z5sobelPhS_jjj_param_2];
	setp.ge.s32 	%p97, %r11, %r482;
	or.pred  	%p98, %p5, %p97;
	@%p98 bra 	$L__BB0_96;
	ld.shared.u8 	%r202, [%r13+784];
	ld.shared.u8 	%r203, [%r14+784];
	ld.shared.u8 	%r204, [%r15+784];
	ld.const.s8 	%r205, [mask+23];
	mul.lo.s32 	%r206, %r205, %r202;
	cvt.rn.f32.s32 	%f356, %r206;
	add.f32 	%f465, %f465, %f356;
	mul.lo.s32 	%r207, %r205, %r203;
	cvt.rn.f32.s32 	%f357, %r207;
	add.f32 	%f466, %f466, %f357;
	mul.lo.s32 	%r208, %r205, %r204;
	cvt.rn.f32.s32 	%f358, %r208;
	add.f32 	%f467, %f467, %f358;
$L__BB0_96:
	ld.param.u32 	%r483, [_Z5sobelPhS_jjj_param_2];
	setp.ge.s32 	%p99, %r12, %r483;
	or.pred  	%p100, %p3, %p99;
	@%p100 bra 	$L__BB0_98;
	ld.shared.u8 	%r210, [%r13+1040];
	ld.shared.u8 	%r211, [%r14+1040];
	ld.shared.u8 	%r212, [%r15+1040];
	ld.const.s8 	%r213, [mask+4];
	mul.lo.s32 	%r214, %r213, %r210;
	cvt.rn.f32.s32 	%f359, %r214;
	add.f32 	%f465, %f465, %f359;
	mul.lo.s32 	%r215, %r213, %r211;
	cvt.rn.f32.s32 	%f360, %r215;
	add.f32 	%f466, %f466, %f360;
	mul.lo.s32 	%r216, %r213, %r212;
	cvt.rn.f32.s32 	%f361, %r216;
	add.f32 	%f467, %f467, %f361;
$L__BB0_98:
	ld.param.u32 	%r484, [_Z5sobelPhS_jjj_param_2];
	setp.ge.s32 	%p101, %r12, %r484;
	or.pred  	%p102, %p6, %p101;
	@%p102 bra 	$L__BB0_100;
	ld.shared.u8 	%r218, [%r13+1041];
	ld.shared.u8 	%r219, [%r14+1041];
	ld.shared.u8 	%r220, [%r15+1041];
	ld.const.s8 	%r221, [mask+9];
	mul.lo.s32 	%r222, %r221, %r218;
	cvt.rn.f32.s32 	%f362, %r222;
	add.f32 	%f465, %f465, %f362;
	mul.lo.s32 	%r223, %r221, %r219;
	cvt.rn.f32.s32 	%f363, %r223;
	add.f32 	%f466, %f466, %f363;
	mul.lo.s32 	%r224, %r221, %r220;
	cvt.rn.f32.s32 	%f364, %r224;
	add.f32 	%f467, %f467, %f364;
$L__BB0_100:
	ld.param.u32 	%r485, [_Z5sobelPhS_jjj_param_2];
	setp.ge.s32 	%p103, %r12, %r485;
	setp.lt.s32 	%p104, %r3, 0;
	setp.ge.s32 	%p105, %r3, %r23;
	or.pred  	%p106, %p105, %p103;
	or.pred  	%p107, %p106, %p104;
	@%p107 bra 	$L__BB0_102;
	ld.shared.u8 	%r226, [%r13+1042];
	ld.shared.u8 	%r227, [%r14+1042];
	ld.shared.u8 	%r228, [%r15+1042];
	ld.const.s8 	%r229, [mask+14];
	mul.lo.s32 	%r230, %r229, %r226;
	cvt.rn.f32.s32 	%f365, %r230;
	add.f32 	%f465, %f465, %f365;
	mul.lo.s32 	%r231, %r229, %r227;
	cvt.rn.f32.s32 	%f366, %r231;
	add.f32 	%f466, %f466, %f366;
	mul.lo.s32 	%r232, %r229, %r228;
	cvt.rn.f32.s32 	%f367, %r232;
	add.f32 	%f467, %f467, %f367;
$L__BB0_102:
	ld.param.u32 	%r486, [_Z5sobelPhS_jjj_param_2];
	setp.ge.s32 	%p108, %r12, %r486;
	or.pred  	%p109, %p4, %p108;
	@%p109 bra 	$L__BB0_104;
	ld.shared.u8 	%r234, [%r13+1043];
	ld.shared.u8 	%r235, [%r14+1043];
	ld.shared.u8 	%r236, [%r15+1043];
	ld.const.s8 	%r237, [mask+19];
	mul.lo.s32 	%r238, %r237, %r234;
	cvt.rn.f32.s32 	%f368, %r238;
	add.f32 	%f465, %f465, %f368;
	mul.lo.s32 	%r239, %r237, %r235;
	cvt.rn.f32.s32 	%f369, %r239;
	add.f32 	%f466, %f466, %f369;
	mul.lo.s32 	%r240, %r237, %r236;
	cvt.rn.f32.s32 	%f370, %r240;
	add.f32 	%f467, %f467, %f370;
$L__BB0_104:
	ld.param.u32 	%r487, [_Z5sobelPhS_jjj_param_2];
	setp.ge.s32 	%p110, %r12, %r487;
	or.pred  	%p7, %p5, %p110;
	@%p7 bra 	$L__BB0_106;
	ld.shared.u8 	%r242, [%r13+1044];
	ld.shared.u8 	%r243, [%r14+1044];
	ld.shared.u8 	%r244, [%r15+1044];
	ld.const.s8 	%r245, [mask+24];
	mul.lo.s32 	%r246, %r245, %r242;
	cvt.rn.f32.s32 	%f371, %r246;
	add.f32 	%f465, %f465, %f371;
	mul.lo.s32 	%r247, %r245, %r243;
	cvt.rn.f32.s32 	%f372, %r247;
	add.f32 	%f466, %f466, %f372;
	mul.lo.s32 	%r248, %r245, %r244;
	cvt.rn.f32.s32 	%f373, %r248;
	add.f32 	%f467, %f467, %f373;
$L__BB0_106:
	ld.param.u32 	%r488, [_Z5sobelPhS_jjj_param_2];
	setp.lt.s32 	%p111, %r3, 2;
	add.s32 	%r249, %r3, -2;
	setp.ge.s32 	%p112, %r249, %r23;
	or.pred  	%p113, %p111, %p112;
	setp.lt.u32 	%p114, %r4, 2;
	add.s32 	%r250, %r4, -2;
	setp.ge.s32 	%p115, %r250, %r488;
	or.pred  	%p116, %p114, %p115;
	or.pred  	%p117, %p113, %p116;
	mov.f32 	%f540, 0f00000000;
	mov.f32 	%f541, %f540;
	mov.f32 	%f542, %f540;
	@%p117 bra 	$L__BB0_108;
	ld.shared.u8 	%r251, [%r13];
	ld.shared.u8 	%r252, [%r14];
	ld.shared.u8 	%r253, [%r15];
	ld.const.s8 	%r254, [mask+25];
	mul.lo.s32 	%r255, %r254, %r251;
	cvt.rn.f32.s32 	%f540, %r255;
	mul.lo.s32 	%r256, %r254, %r252;
	cvt.rn.f32.s32 	%f541, %r256;
	mul.lo.s32 	%r257, %r254, %r253;
	cvt.rn.f32.s32 	%f542, %r257;
$L__BB0_108:
	ld.param.u32 	%r489, [_Z5sobelPhS_jjj_param_2];
	setp.lt.s32 	%p118, %r3, 1;
	setp.gt.s32 	%p119, %r3, %r23;
	or.pred  	%p120, %p118, %p119;
	setp.lt.u32 	%p121, %r4, 2;
	setp.ge.s32 	%p122, %r250, %r489;
	or.pred  	%p123, %p121, %p122;
	or.pred  	%p124, %p120, %p123;
	@%p124 bra 	$L__BB0_110;
	ld.shared.u8 	%r259, [%r13+1];
	ld.shared.u8 	%r260, [%r14+1];
	ld.shared.u8 	%r261, [%r15+1];
	ld.const.s8 	%r262, [mask+30];
	mul.lo.s32 	%r263, %r262, %r259;
	cvt.rn.f32.s32 	%f375, %r263;
	add.f32 	%f540, %f540, %f375;
	mul.lo.s32 	%r264, %r262, %r260;
	cvt.rn.f32.s32 	%f376, %r264;
	add.f32 	%f541, %f541, %f376;
	mul.lo.s32 	%r265, %r262, %r261;
	cvt.rn.f32.s32 	%f377, %r265;
	add.f32 	%f542, %f542, %f377;
$L__BB0_110:
	ld.param.u32 	%r490, [_Z5sobelPhS_jjj_param_2];
	setp.lt.s32 	%p125, %r3, 0;
	setp.ge.s32 	%p126, %r3, %r23;
	or.pred  	%p127, %p125, %p126;
	setp.lt.u32 	%p128, %r4, 2;
	setp.ge.s32 	%p129, %r250, %r490;
	or.pred  	%p130, %p128, %p129;
	or.pred  	%p131, %p127, %p130;
	@%p131 bra 	$L__BB0_112;
	ld.shared.u8 	%r267, [%r13+2];
	ld.shared.u8 	%r268, [%r14+2];
	ld.shared.u8 	%r269, [%r15+2];
	ld.const.s8 	%r270, [mask+35];
	mul.lo.s32 	%r271, %r270, %r267;
	cvt.rn.f32.s32 	%f378, %r271;
	add.f32 	%f540, %f540, %f378;
	mul.lo.s32 	%r272, %r270, %r268;
	cvt.rn.f32.s32 	%f379, %r272;
	add.f32 	%f541, %f541, %f379;
	mul.lo.s32 	%r273, %r270, %r269;
	cvt.rn.f32.s32 	%f380, %r273;
	add.f32 	%f542, %f542, %f380;
$L__BB0_112:
	ld.param.u32 	%r491, [_Z5sobelPhS_jjj_param_2];
	setp.lt.s32 	%p132, %r3, -1;
	add.s32 	%r274, %r3, 1;
	setp.ge.s32 	%p133, %r274, %r23;
	or.pred  	%p134, %p132, %p133;
	setp.lt.u32 	%p135, %r4, 2;
	setp.ge.s32 	%p136, %r250, %r491;
	or.pred  	%p137, %p135, %p136;
	or.pred  	%p138, %p134, %p137;
	@%p138 bra 	$L__BB0_114;
	ld.shared.u8 	%r276, [%r13+3];
	ld.shared.u8 	%r277, [%r14+3];
	ld.shared.u8 	%r278, [%r15+3];
	ld.const.s8 	%r279, [mask+40];
	mul.lo.s32 	%r280, %r279, %r276;
	cvt.rn.f32.s32 	%f381, %r280;
	add.f32 	%f540, %f540, %f381;
	mul.lo.s32 	%r281, %r279, %r277;
	cvt.rn.f32.s32 	%f382, %r281;
	add.f32 	%f541, %f541, %f382;
	mul.lo.s32 	%r282, %r279, %r278;
	cvt.rn.f32.s32 	%f383, %r282;
	add.f32 	%f542, %f542, %f383;
$L__BB0_114:
	ld.param.u32 	%r492, [_Z5sobelPhS_jjj_param_2];
	setp.lt.s32 	%p139, %r3, -2;
	add.s32 	%r283, %r3, 2;
	setp.ge.s32 	%p140, %r283, %r23;
	or.pred  	%p141, %p139, %p140;
	setp.lt.u32 	%p142, %r4, 2;
	setp.ge.s32 	%p143, %r250, %r492;
	or.pred  	%p144, %p142, %p143;
	or.pred  	%p145, %p141, %p144;
	@%p145 bra 	$L__BB0_116;
	ld.shared.u8 	%r285, [%r13+4];
	ld.shared.u8 	%r286, [%r14+4];
	ld.shared.u8 	%r287, [%r15+4];
	ld.const.s8 	%r288, [mask+45];
	mul.lo.s32 	%r289, %r288, %r285;
	cvt.rn.f32.s32 	%f384, %r289;
	add.f32 	%f540, %f540, %f384;
	mul.lo.s32 	%r290, %r288, %r286;
	cvt.rn.f32.s32 	%f385, %r290;
	add.f32 	%f541, %f541, %f385;
	mul.lo.s32 	%r291, %r288, %r287;
	cvt.rn.f32.s32 	%f386, %r291;
	add.f32 	%f542, %f542, %f386;
$L__BB0_116:
	ld.param.u32 	%r493, [_Z5sobelPhS_jjj_param_2];
	setp.lt.s32 	%p146, %r3, 2;
	setp.ge.s32 	%p147, %r249, %r23;
	or.pred  	%p148, %p146, %p147;
	setp.eq.s32 	%p149, %r4, 0;
	setp.gt.s32 	%p150, %r4, %r493;
	or.pred  	%p151, %p149, %p150;
	or.pred  	%p152, %p148, %p151;
	@%p152 bra 	$L__BB0_118;
	ld.shared.u8 	%r293, [%r13+260];
	ld.shared.u8 	%r294, [%r14+260];
	ld.shared.u8 	%r295, [%r15+260];
	ld.const.s8 	%r296, [mask+26];
	mul.lo.s32 	%r297, %r296, %r293;
	cvt.rn.f32.s32 	%f387, %r297;
	add.f32 	%f540, %f540, %f387;
	mul.lo.s32 	%r298, %r296, %r294;
	cvt.rn.f32.s32 	%f388, %r298;
	add.f32 	%f541, %f541, %f388;
	mul.lo.s32 	%r299, %r296, %r295;
	cvt.rn.f32.s32 	%f389, %r299;
	add.f32 	%f542, %f542, %f389;
$L__BB0_118:
	ld.param.u32 	%r494, [_Z5sobelPhS_jjj_param_2];
	setp.lt.s32 	%p153, %r3, 1;
	setp.gt.s32 	%p154, %r3, %r23;
	or.pred  	%p155, %p153, %p154;
	setp.eq.s32 	%p156, %r4, 0;
	setp.gt.s32 	%p157, %r4, %r494;
	or.pred  	%p158, %p156, %p157;
	or.pred  	%p159, %p155, %p158;
	@%p159 bra 	$L__BB0_120;
	ld.shared.u8 	%r300, [%r13+261];
	ld.shared.u8 	%r301, [%r14+261];
	ld.shared.u8 	%r302, [%r15+261];
	ld.const.s8 	%r303, [mask+31];
	mul.lo.s32 	%r304, %r303, %r300;
	cvt.rn.f32.s32 	%f390, %r304;
	add.f32 	%f540, %f540, %f390;
	mul.lo.s32 	%r305, %r303, %r301;
	cvt.rn.f32.s32 	%f391, %r305;
	add.f32 	%f541, %f541, %f391;
	mul.lo.s32 	%r306, %r303, %r302;
	cvt.rn.f32.s32 	%f392, %r306;
	add.f32 	%f542, %f542, %f392;
$L__BB0_120:
	ld.param.u32 	%r495, [_Z5sobelPhS_jjj_param_2];
	setp.lt.s32 	%p160, %r3, 0;
	setp.ge.s32 	%p161, %r3, %r23;
	or.pred  	%p162, %p160, %p161;
	setp.eq.s32 	%p163, %r4, 0;
	setp.gt.s32 	%p164, %r4, %r495;
	or.pred  	%p165, %p163, %p164;
	or.pred  	%p166, %p162, %p165;
	@%p166 bra 	$L__BB0_122;
	ld.shared.u8 	%r307, [%r13+262];
	ld.shared.u8 	%r308, [%r14+262];
	ld.shared.u8 	%r309, [%r15+262];
	ld.const.s8 	%r310, [mask+36];
	mul.lo.s32 	%r311, %r310, %r307;
	cvt.rn.f32.s32 	%f393, %r311;
	add.f32 	%f540, %f540, %f393;
	mul.lo.s32 	%r312, %r310, %r308;
	cvt.rn.f32.s32 	%f394, %r312;
	add.f32 	%f541, %f541, %f394;
	mul.lo.s32 	%r313, %r310, %r309;
	cvt.rn.f32.s32 	%f395, %r313;
	add.f32 	%f542, %f542, %f395;
$L__BB0_122:
	ld.param.u32 	%r496, [_Z5sobelPhS_jjj_param_2];
	setp.lt.s32 	%p167, %r3, -1;
	setp.ge.s32 	%p168, %r274, %r23;
	or.pred  	%p169, %p167, %p168;
	setp.eq.s32 	%p170, %r4, 0;
	setp.gt.s32 	%p171, %r4, %r496;
	or.pred  	%p172, %p170, %p171;
	or.pred  	%p173, %p169, %p172;
	@%p173 bra 	$L__BB0_124;
	ld.shared.u8 	%r315, [%r13+263];
	ld.shared.u8 	%r316, [%r14+263];
	ld.shared.u8 	%r317, [%r15+263];
	ld.const.s8 	%r318, [mask+41];
	mul.lo.s32 	%r319, %r318, %r315;
	cvt.rn.f32.s32 	%f396, %r319;
	add.f32 	%f540, %f540, %f396;
	mul.lo.s32 	%r320, %r318, %r316;
	cvt.rn.f32.s32 	%f397, %r320;
	add.f32 	%f541, %f541, %f397;
	mul.lo.s32 	%r321, %r318, %r317;
	cvt.rn.f32.s32 	%f398, %r321;
	add.f32 	%f542, %f542, %f398;
$L__BB0_124:
	ld.param.u32 	%r497, [_Z5sobelPhS_jjj_param_2];
	setp.lt.s32 	%p174, %r3, -2;
	setp.ge.s32 	%p175, %r283, %r23;
	or.pred  	%p176, %p174, %p175;
	setp.eq.s32 	%p177, %r4, 0;
	setp.gt.s32 	%p178, %r4, %r497;
	or.pred  	%p179, %p177, %p178;
	or.pred  	%p180, %p176, %p179;
	@%p180 bra 	$L__BB0_126;
	ld.shared.u8 	%r323, [%r13+264];
	ld.shared.u8 	%r324, [%r14+264];
	ld.shared.u8 	%r325, [%r15+264];
	ld.const.s8 	%r326, [mask+46];
	mul.lo.s32 	%r327, %r326, %r323;
	cvt.rn.f32.s32 	%f399, %r327;
	add.f32 	%f540, %f540, %f399;
	mul.lo.s32 	%r328, %r326, %r324;
	cvt.rn.f32.s32 	%f400, %r328;
	add.f32 	%f541, %f541, %f400;
	mul.lo.s32 	%r329, %r326, %r325;
	cvt.rn.f32.s32 	%f401, %r329;
	add.f32 	%f542, %f542, %f401;
$L__BB0_126:
	ld.param.u32 	%r498, [_Z5sobelPhS_jjj_param_2];
	setp.lt.s32 	%p181, %r3, 2;
	setp.ge.s32 	%p182, %r249, %r23;
	setp.ge.s32 	%p183, %r4, %r498;
	or.pred  	%p184, %p182, %p183;
	or.pred  	%p185, %p184, %p181;
	@%p185 bra 	$L__BB0_128;
	ld.shared.u8 	%r331, [%r13+520];
	ld.shared.u8 	%r332, [%r14+520];
	ld.shared.u8 	%r333, [%r15+520];
	ld.const.s8 	%r334, [mask+27];
	mul.lo.s32 	%r335, %r334, %r331;
	cvt.rn.f32.s32 	%f402, %r335;
	add.f32 	%f540, %f540, %f402;
	mul.lo.s32 	%r336, %r334, %r332;
	cvt.rn.f32.s32 	%f403, %r336;
	add.f32 	%f541, %f541, %f403;
	mul.lo.s32 	%r337, %r334, %r333;
	cvt.rn.f32.s32 	%f404, %r337;
	add.f32 	%f542, %f542, %f404;
$L__BB0_128:
	ld.param.u32 	%r499, [_Z5sobelPhS_jjj_param_2];
	setp.lt.s32 	%p186, %r3, 1;
	setp.gt.s32 	%p187, %r3, %r23;
	or.pred  	%p188, %p186, %p187;
	setp.ge.s32 	%p189, %r4, %r499;
	or.pred  	%p190, %p188, %p189;
	@%p190 bra 	$L__BB0_130;
	ld.shared.u8 	%r338, [%r13+521];
	ld.shared.u8 	%r339, [%r14+521];
	ld.shared.u8 	%r340, [%r15+521];
	ld.const.s8 	%r341, [mask+32];
	mul.lo.s32 	%r342, %r341, %r338;
	cvt.rn.f32.s32 	%f405, %r342;
	add.f32 	%f540, %f540, %f405;
	mul.lo.s32 	%r343, %r341, %r339;
	cvt.rn.f32.s32 	%f406, %r343;
	add.f32 	%f541, %f541, %f406;
	mul.lo.s32 	%r344, %r341, %r340;
	cvt.rn.f32.s32 	%f407, %r344;
	add.f32 	%f542, %f542, %f407;
$L__BB0_130:
	ld.param.u32 	%r500, [_Z5sobelPhS_jjj_param_2];
	setp.lt.s32 	%p191, %r3, 0;
	setp.ge.s32 	%p192, %r3, %r23;
	setp.ge.s32 	%p193, %r4, %r500;
	or.pred  	%p194, %p192, %p193;
	or.pred  	%p195, %p194, %p191;
	@%p195 bra 	$L__BB0_132;
	ld.shared.u8 	%r345, [%r13+522];
	ld.shared.u8 	%r346, [%r14+522];
	ld.shared.u8 	%r347, [%r15+522];
	ld.const.s8 	%r348, [mask+37];
	mul.lo.s32 	%r349, %r348, %r345;
	cvt.rn.f32.s32 	%f408, %r349;
	add.f32 	%f540, %f540, %f408;
	mul.lo.s32 	%r350, %r348, %r346;
	cvt.rn.f32.s32 	%f409, %r350;
	add.f32 	%f541, %f541, %f409;
	mul.lo.s32 	%r351, %r348, %r347;
	cvt.rn.f32.s32 	%f410, %r351;
	add.f32 	%f542, %f542, %f410;
$L__BB0_132:
	ld.param.u32 	%r501, [_Z5sobelPhS_jjj_param_2];
	setp.lt.s32 	%p196, %r3, -1;
	setp.ge.s32 	%p197, %r274, %r23;
	setp.ge.s32 	%p198, %r4, %r501;
	or.pred  	%p199, %p197, %p198;
	or.pred  	%p200, %p199, %p196;
	@%p200 bra 	$L__BB0_134;
	ld.shared.u8 	%r353, [%r13+523];
	ld.shared.u8 	%r354, [%r14+523];
	ld.shared.u8 	%r355, [%r15+523];
	ld.const.s8 	%r356, [mask+42];
	mul.lo.s32 	%r357, %r356, %r353;
	cvt.rn.f32.s32 	%f411, %r357;
	add.f32 	%f540, %f540, %f411;
	mul.lo.s32 	%r358, %r356, %r354;
	cvt.rn.f32.s32 	%f412, %r358;
	add.f32 	%f541, %f541, %f412;
	mul.lo.s32 	%r359, %r356, %r355;
	cvt.rn.f32.s32 	%f413, %r359;
	add.f32 	%f542, %f542, %f413;
$L__BB0_134:
	ld.param.u32 	%r502, [_Z5sobelPhS_jjj_param_2];
	setp.lt.s32 	%p201, %r3, -2;
	setp.ge.s32 	%p202, %r283, %r23;
	setp.ge.s32 	%p203, %r4, %r502;
	or.pred  	%p204, %p202, %p203;
	or.pred  	%p205, %p204, %p201;
	@%p205 bra 	$L__BB0_136;
	ld.shared.u8 	%r361, [%r13+524];
	ld.shared.u8 	%r362, [%r14+524];
	ld.shared.u8 	%r363, [%r15+524];
	ld.const.s8 	%r364, [mask+47];
	mul.lo.s32 	%r365, %r364, %r361;
	cvt.rn.f32.s32 	%f414, %r365;
	add.f32 	%f540, %f540, %f414;
	mul.lo.s32 	%r366, %r364, %r362;
	cvt.rn.f32.s32 	%f415, %r366;
	add.f32 	%f541, %f541, %f415;
	mul.lo.s32 	%r367, %r364, %r363;
	cvt.rn.f32.s32 	%f416, %r367;
	add.f32 	%f542, %f542, %f416;
$L__BB0_136:
	ld.param.u32 	%r503, [_Z5sobelPhS_jjj_param_2];
	setp.lt.s32 	%p206, %r3, 2;
	setp.ge.s32 	%p207, %r249, %r23;
	add.s32 	%r370, %r4, 1;
	setp.ge.s32 	%p208, %r370, %r503;
	or.pred  	%p209, %p207, %p208;
	or.pred  	%p210, %p209, %p206;
	@%p210 bra 	$L__BB0_138;
	ld.shared.u8 	%r371, [%r13+780];
	ld.shared.u8 	%r372, [%r14+780];
	ld.shared.u8 	%r373, [%r15+780];
	ld.const.s8 	%r374, [mask+28];
	mul.lo.s32 	%r375, %r374, %r371;
	cvt.rn.f32.s32 	%f417, %r375;
	add.f32 	%f540, %f540, %f417;
	mul.lo.s32 	%r376, %r374, %r372;
	cvt.rn.f32.s32 	%f418, %r376;
	add.f32 	%f541, %f541, %f418;
	mul.lo.s32 	%r377, %r374, %r373;
	cvt.rn.f32.s32 	%f419, %r377;
	add.f32 	%f542, %f542, %f419;
$L__BB0_138:
	ld.param.u32 	%r504, [_Z5sobelPhS_jjj_param_2];
	setp.lt.s32 	%p211, %r3, 1;
	setp.gt.s32 	%p212, %r3, %r23;
	or.pred  	%p213, %p211, %p212;
	setp.ge.s32 	%p214, %r370, %r504;
	or.pred  	%p215, %p213, %p214;
	@%p215 bra 	$L__BB0_140;
	ld.shared.u8 	%r380, [%r13+781];
	ld.shared.u8 	%r381, [%r14+781];
	ld.shared.u8 	%r382, [%r15+781];
	ld.const.s8 	%r383, [mask+33];
	mul.lo.s32 	%r384, %r383, %r380;
	cvt.rn.f32.s32 	%f420, %r384;
	add.f32 	%f540, %f540, %f420;
	mul.lo.s32 	%r385, %r383, %r381;
	cvt.rn.f32.s32 	%f421, %r385;
	add.f32 	%f541, %f541, %f421;
	mul.lo.s32 	%r386, %r383, %r382;
	cvt.rn.f32.s32 	%f422, %r386;
	add.f32 	%f542, %f542, %f422;
$L__BB0_140:
	ld.param.u32 	%r505, [_Z5sobelPhS_jjj_param_2];
	setp.lt.s32 	%p216, %r3, 0;
	setp.ge.s32 	%p217, %r3, %r23;
	setp.ge.s32 	%p218, %r370, %r505;
	or.pred  	%p219, %p217, %p218;
	or.pred  	%p220, %p219, %p216;
	@%p220 bra 	$L__BB0_142;
	ld.shared.u8 	%r389, [%r13+782];
	ld.shared.u8 	%r390, [%r14+782];
	ld.shared.u8 	%r391, [%r15+782];
	ld.const.s8 	%r392, [mask+38];
	mul.lo.s32 	%r393, %r392, %r389;
	cvt.rn.f32.s32 	%f423, %r393;
	add.f32 	%f540, %f540, %f423;
	mul.lo.s32 	%r394, %r392, %r390;
	cvt.rn.f32.s32 	%f424, %r394;
	add.f32 	%f541, %f541, %f424;
	mul.lo.s32 	%r395, %r392, %r391;
	cvt.rn.f32.s32 	%f425, %r395;
	add.f32 	%f542, %f542, %f425;
$L__BB0_142:
	ld.param.u32 	%r506, [_Z5sobelPhS_jjj_param_2];
	setp.lt.s32 	%p221, %r3, -1;
	setp.ge.s32 	%p222, %r274, %r23;
	setp.ge.s32 	%p223, %r370, %r506;
	or.pred  	%p224, %p222, %p223;
	or.pred  	%p225, %p224, %p221;
	@%p225 bra 	$L__BB0_144;
	ld.shared.u8 	%r399, [%r13+783];
	ld.shared.u8 	%r400, [%r14+783];
	ld.shared.u8 	%r401, [%r15+783];
	ld.const.s8 	%r402, [mask+43];
	mul.lo.s32 	%r403, %r402, %r399;
	cvt.rn.f32.s32 	%f426, %r403;
	add.f32 	%f540, %f540, %f426;
	mul.lo.s32 	%r404, %r402, %r400;
	cvt.rn.f32.s32 	%f427, %r404;
	add.f32 	%f541, %f541, %f427;
	mul.lo.s32 	%r405, %r402, %r401;
	cvt.rn.f32.s32 	%f428, %r405;
	add.f32 	%f542, %f542, %f428;
$L__BB0_144:
	ld.param.u32 	%r507, [_Z5sobelPhS_jjj_param_2];
	setp.lt.s32 	%p226, %r3, -2;
	setp.ge.s32 	%p227, %r283, %r23;
	setp.ge.s32 	%p228, %r370, %r507;
	or.pred  	%p229, %p227, %p228;
	or.pred  	%p230, %p229, %p226;
	@%p230 bra 	$L__BB0_146;
	ld.shared.u8 	%r409, [%r13+784];
	ld.shared.u8 	%r410, [%r14+784];
	ld.shared.u8 	%r411, [%r15+784];
	ld.const.s8 	%r412, [mask+48];
	mul.lo.s32 	%r413, %r412, %r409;
	cvt.rn.f32.s32 	%f429, %r413;
	add.f32 	%f540, %f540, %f429;
	mul.lo.s32 	%r414, %r412, %r410;
	cvt.rn.f32.s32 	%f430, %r414;
	add.f32 	%f541, %f541, %f430;
	mul.lo.s32 	%r415, %r412, %r411;
	cvt.rn.f32.s32 	%f431, %r415;
	add.f32 	%f542, %f542, %f431;
$L__BB0_146:
	ld.param.u32 	%r508, [_Z5sobelPhS_jjj_param_2];
	setp.lt.s32 	%p231, %r3, 2;
	setp.ge.s32 	%p232, %r249, %r23;
	add.s32 	%r418, %r4, 2;
	setp.ge.s32 	%p233, %r418, %r508;
	or.pred  	%p234, %p232, %p233;
	or.pred  	%p235, %p234, %p231;
	@%p235 bra 	$L__BB0_148;
	ld.shared.u8 	%r419, [%r13+1040];
	ld.shared.u8 	%r420, [%r14+1040];
	ld.shared.u8 	%r421, [%r15+1040];
	ld.const.s8 	%r422, [mask+29];
	mul.lo.s32 	%r423, %r422, %r419;
	cvt.rn.f32.s32 	%f432, %r423;
	add.f32 	%f540, %f540, %f432;
	mul.lo.s32 	%r424, %r422, %r420;
	cvt.rn.f32.s32 	%f433, %r424;
	add.f32 	%f541, %f541, %f433;
	mul.lo.s32 	%r425, %r422, %r421;
	cvt.rn.f32.s32 	%f434, %r425;
	add.f32 	%f542, %f542, %f434;
$L__BB0_148:
	ld.param.u32 	%r509, [_Z5sobelPhS_jjj_param_2];
	setp.lt.s32 	%p236, %r3, 1;
	setp.gt.s32 	%p237, %r3, %r23;
	or.pred  	%p238, %p236, %p237;
	setp.ge.s32 	%p239, %r418, %r509;
	or.pred  	%p240, %p238, %p239;
	@%p240 bra 	$L__BB0_150;
	ld.shared.u8 	%r428, [%r13+1041];
	ld.shared.u8 	%r429, [%r14+1041];
	ld.shared.u8 	%r430, [%r15+1041];
	ld.const.s8 	%r431, [mask+34];
	mul.lo.s32 	%r432, %r431, %r428;
	cvt.rn.f32.s32 	%f435, %r432;
	add.f32 	%f540, %f540, %f435;
	mul.lo.s32 	%r433, %r431, %r429;
	cvt.rn.f32.s32 	%f436, %r433;
	add.f32 	%f541, %f541, %f436;
	mul.lo.s32 	%r434, %r431, %r430;
	cvt.rn.f32.s32 	%f437, %r434;
	add.f32 	%f542, %f542, %f437;
$L__BB0_150:
	ld.param.u32 	%r510, [_Z5sobelPhS_jjj_param_2];
	setp.lt.s32 	%p241, %r3, 0;
	setp.ge.s32 	%p242, %r3, %r23;
	setp.ge.s32 	%p243, %r418, %r510;
	or.pred  	%p244, %p242, %p243;
	or.pred  	%p245, %p244, %p241;
	@%p245 bra 	$L__BB0_152;
	ld.shared.u8 	%r437, [%r13+1042];
	ld.shared.u8 	%r438, [%r14+1042];
	ld.shared.u8 	%r439, [%r15+1042];
	ld.const.s8 	%r440, [mask+39];
	mul.lo.s32 	%r441, %r440, %r437;
	cvt.rn.f32.s32 	%f438, %r441;
	add.f32 	%f540, %f540, %f438;
	mul.lo.s32 	%r442, %r440, %r438;
	cvt.rn.f32.s32 	%f439, %r442;
	add.f32 	%f541, %f541, %f439;
	mul.lo.s32 	%r443, %r440, %r439;
	cvt.rn.f32.s32 	%f440, %r443;
	add.f32 	%f542, %f542, %f440;
$L__BB0_152:
	ld.param.u32 	%r511, [_Z5sobelPhS_jjj_param_2];
	setp.lt.s32 	%p246, %r3, -1;
	setp.ge.s32 	%p247, %r274, %r23;
	setp.ge.s32 	%p248, %r418, %r511;
	or.pred  	%p249, %p247, %p248;
	or.pred  	%p250, %p249, %p246;
	@%p250 bra 	$L__BB0_154;
	ld.shared.u8 	%r447, [%r13+1043];
	ld.shared.u8 	%r448, [%r14+1043];
	ld.shared.u8 	%r449, [%r15+1043];
	ld.const.s8 	%r450, [mask+44];
	mul.lo.s32 	%r451, %r450, %r447;
	cvt.rn.f32.s32 	%f441, %r451;
	add.f32 	%f540, %f540, %f441;
	mul.lo.s32 	%r452, %r450, %r448;
	cvt.rn.f32.s32 	%f442, %r452;
	add.f32 	%f541, %f541, %f442;
	mul.lo.s32 	%r453, %r450, %r449;
	cvt.rn.f32.s32 	%f443, %r453;
	add.f32 	%f542, %f542, %f443;
$L__BB0_154:
	@%p7 bra 	$L__BB0_156;
	ld.shared.u8 	%r454, [%r13+1044];
	ld.shared.u8 	%r455, [%r14+1044];
	ld.shared.u8 	%r456, [%r15+1044];
	ld.const.s8 	%r457, [mask+49];
	mul.lo.s32 	%r458, %r457, %r454;
	cvt.rn.f32.s32 	%f444, %r458;
	add.f32 	%f540, %f540, %f444;
	mul.lo.s32 	%r459, %r457, %r455;
	cvt.rn.f32.s32 	%f445, %r459;
	add.f32 	%f541, %f541, %f445;
	mul.lo.s32 	%r460, %r457, %r456;
	cvt.rn.f32.s32 	%f446, %r460;
	add.f32 	%f542, %f542, %f446;
$L__BB0_156:
	cvta.to.global.u64 	%rd54, %rd7;
	fma.rn.f32 	%f447, %f465, %f465, 0f00000000;
	fma.rn.f32 	%f448, %f466, %f466, 0f00000000;
	fma.rn.f32 	%f449, %f467, %f467, 0f00000000;
	fma.rn.f32 	%f450, %f540, %f540, %f447;
	fma.rn.f32 	%f451, %f541, %f541, %f448;
	fma.rn.f32 	%f452, %f542, %f542, %f449;
	sqrt.rn.f32 	%f453, %f450;
	mul.f32 	%f454, %f453, 0f3E000000;
	sqrt.rn.f32 	%f455, %f451;
	mul.f32 	%f456, %f455, 0f3E000000;
	sqrt.rn.f32 	%f457, %f452;
	mul.f32 	%f458, %f457, 0f3E000000;
	setp.gt.f32 	%p251, %f454, 0f437F0000;
	selp.f32 	%f459, 0f437F0000, %f454, %p251;
	cvt.rzi.u32.f32 	%r461, %f459;
	setp.gt.f32 	%p252, %f456, 0f437F0000;
	selp.f32 	%f460, 0f437F0000, %f456, %p252;
	cvt.rzi.u32.f32 	%r462, %f460;
	setp.gt.f32 	%p253, %f458, 0f437F0000;
	selp.f32 	%f461, 0f437F0000, %f458, %p253;
	cvt.rzi.u32.f32 	%r463, %f461;
	mad.lo.s32 	%r464, %r23, %r4, %r3;
	mul.lo.s32 	%r465, %r464, %r24;
	add.s32 	%r466, %r465, 2;
	cvt.u64.u32 	%rd55, %r466;
	add.s64 	%rd56, %rd54, %rd55;
	st.global.u8 	[%rd56], %r461;
	add.s32 	%r467, %r465, 1;
	cvt.u64.u32 	%rd57, %r467;
	add.s64 	%rd58, %rd54, %rd57;
	st.global.u8 	[%rd58], %r462;
	cvt.u64.u32 	%rd59, %r465;
	add.s64 	%rd60, %rd54, %rd59;
	st.global.u8 	[%rd60], %r463;
$L__BB0_157:
	ret;

}


// ===== COMPILED SASS (sm_100) =====

	.target	sm_100

	.elftype	@"ET_EXEC"


//--------------------- .note.nv.tkinfo           --------------------------
	.section	.note.nv.tkinfo,"",@"SHT_NOTE"
	.sectionflags	@"SHF_NOTE_NV_TKINFO"
	.tkinfo
        /*0018*/ 	.word	0x00000002
        /*0030*/ 	.string	""
        /*0030*/ 	.string	"ptxas"
        /*0030*/ 	.string	"Cuda compilation tools, release 13.0, V13.0.88"
        /*0030*/ 	.string	"Build cuda_13.0.r13.0/compiler.36424714_0"
        /*0030*/ 	.string	"-arch sm_100 -m 64 "



//--------------------- .note.nv.cuinfo           --------------------------
	.section	.note.nv.cuinfo,"",@"SHT_NOTE"
	.sectionflags	@"SHF_NOTE_NV_CUINFO"
        /*0018*/ 	.short	0x0002
        /*001a*/ 	.short	0x0064
        /*001c*/ 	.short	0x0082
	.zero		2


//--------------------- .nv.info                  --------------------------
	.section	.nv.info,"",@"SHT_CUDA_INFO"
	.align	4


	//----- nvinfo : EIATTR_REGCOUNT
	.align		4
        /*0000*/ 	.byte	0x04, 0x2f
        /*0002*/ 	.short	(.L_2 - .L_1)
	.align		4
.L_1:
        /*0004*/ 	.word	index@(_Z5sobelPhS_jjj)
        /*0008*/ 	.word	0x00000020


	//----- nvinfo : EIATTR_FRAME_SIZE
	.align		4
.L_2:
        /*000c*/ 	.byte	0x04, 0x11
        /*000e*/ 	.short	(.L_4 - .L_3)
	.align		4
.L_3:
        /*0010*/ 	.word	index@($__internal_0_$__cuda_sm20_sqrt_rn_f32_slowpath)
        /*0014*/ 	.word	0x00000000


	//----- nvinfo : EIATTR_FRAME_SIZE
	.align		4
.L_4:
        /*0018*/ 	.byte	0x04, 0x11
        /*001a*/ 	.short	(.L_6 - .L_5)
	.align		4
.L_5:
        /*001c*/ 	.word	index@(_Z5sobelPhS_jjj)
        /*0020*/ 	.word	0x00000000


	//----- nvinfo : EIATTR_MIN_STACK_SIZE
	.align		4
.L_6:
        /*0024*/ 	.byte	0x04, 0x12
        /*0026*/ 	.short	(.L_8 - .L_7)
	.align		4
.L_7:
        /*0028*/ 	.word	index@(_Z5sobelPhS_jjj)
        /*002c*/ 	.word	0x00000000
.L_8:


//--------------------- .nv.compat                --------------------------
	.section	.nv.compat,"",@"SHT_CUDA_COMPAT_INFO"
	.align	4
        /*0000*/ 	.byte	0x02, 0x09, 0x00, 0x00, 0x02, 0x02, 0x01, 0x00, 0x02, 0x05, 0x05, 0x00, 0x03, 0x07, 0x01, 0x01
        /*0010*/ 	.byte	0x02, 0x03, 0x00, 0x00, 0x02, 0x06, 0x01, 0x00, 0x04, 0x0b, 0x08, 0x00, 0x01, 0x00, 0x00, 0x00
        /*0020*/ 	.byte	0x00, 0x00, 0x00, 0x00


//--------------------- .nv.info._Z5sobelPhS_jjj  --------------------------
	.section	.nv.info._Z5sobelPhS_jjj,"",@"SHT_CUDA_INFO"
	.sectionflags	@""
	.align	4


	//----- nvinfo : EIATTR_CUDA_API_VERSION
	.align		4
        /*0000*/ 	.byte	0x04, 0x37
        /*0002*/ 	.short	(.L_10 - .L_9)
.L_9:
        /*0004*/ 	.word	0x00000082


	//----- nvinfo : EIATTR_KPARAM_INFO
	.align		4
.L_10:
        /*0008*/ 	.byte	0x04, 0x17
        /*000a*/ 	.short	(.L_12 - .L_11)
.L_11:
        /*000c*/ 	.word	0x00000000
        /*0010*/ 	.short	0x0004
        /*0012*/ 	.short	0x0018
        /*0014*/ 	.byte	0x00, 0xf0, 0x11, 0x00


	//----- nvinfo : EIATTR_KPARAM_INFO
	.align		4
.L_12:
        /*0018*/ 	.byte	0x04, 0x17
        /*001a*/ 	.short	(.L_14 - .L_13)
.L_13:
        /*001c*/ 	.word	0x00000000
        /*0020*/ 	.short	0x0003
        /*0022*/ 	.short	0x0014
        /*0024*/ 	.byte	0x00, 0xf0, 0x11, 0x00


	//----- nvinfo : EIATTR_KPARAM_INFO
	.align		4
.L_14:
        /*0028*/ 	.byte	0x04, 0x17
        /*002a*/ 	.short	(.L_16 - .L_15)
.L_15:
        /*002c*/ 	.word	0x00000000
        /*0030*/ 	.short	0x0002
        /*0032*/ 	.short	0x0010
        /*0034*/ 	.byte	0x00, 0xf0, 0x11, 0x00


	//----- nvinfo : EIATTR_KPARAM_INFO
	.align		4
.L_16:
        /*0038*/ 	.byte	0x04, 0x17
        /*003a*/ 	.short	(.L_18 - .L_17)
.L_17:
        /*003c*/ 	.word	0x00000000
        /*0040*/ 	.short	0x0001
        /*0042*/ 	.short	0x0008
        /*0044*/ 	.byte	0x00, 0xf5, 0x21, 0x00


	//----- nvinfo : EIATTR_KPARAM_INFO
	.align		4
.L_18:
        /*0048*/ 	.byte	0x04, 0x17
        /*004a*/ 	.short	(.L_20 - .L_19)
.L_19:
        /*004c*/ 	.word	0x00000000
        /*0050*/ 	.short	0x0000
        /*0052*/ 	.short	0x0000
        /*0054*/ 	.byte	0x00, 0xf5, 0x21, 0x00


	//----- nvinfo : EIATTR_SPARSE_MMA_MASK
	.align		4
.L_20:
        /*0058*/ 	.byte	0x03, 0x50
        /*005a*/ 	.short	0x0000


	//----- nvinfo : EIATTR_MAXREG_COUNT
	.align		4
        /*005c*/ 	.byte	0x03, 0x1b
        /*005e*/ 	.short	0x00ff


	//----- nvinfo : EIATTR_NUM_BARRIERS
	.align		4
        /*0060*/ 	.byte	0x02, 0x4c
        /*0062*/ 	.byte	0x01
	.zero		1


	//----- nvinfo : EIATTR_MERCURY_ISA_VERSION
	.align		4
        /*0064*/ 	.byte	0x03, 0x5f
        /*0066*/ 	.short	0x0101


	//----- nvinfo : EIATTR_VRC_CTA_INIT_COUNT
	.align		4
        /*0068*/ 	.byte	0x02, 0x4a
	.zero		1
	.zero		1


	//----- nvinfo : EIATTR_EXIT_INSTR_OFFSETS
	.align		4
        /*006c*/ 	.byte	0x04, 0x1c
        /*006e*/ 	.short	(.L_22 - .L_21)


	//   ....[0]....
.L_21:
        /*0070*/ 	.word	0x00000070


	//   ....[1]....
        /*0074*/ 	.word	0x000056a0


	//----- nvinfo : EIATTR_CRS_STACK_SIZE
	.align		4
.L_22:
        /*0078*/ 	.byte	0x04, 0x1e
        /*007a*/ 	.short	(.L_24 - .L_23)
.L_23:
        /*007c*/ 	.word	0x00000000


	//----- nvinfo : EIATTR_CBANK_PARAM_SIZE
	.align		4
.L_24:
        /*0080*/ 	.byte	0x03, 0x19
        /*0082*/ 	.short	0x001c


	//----- nvinfo : EIATTR_PARAM_CBANK
	.align		4
        /*0084*/ 	.byte	0x04, 0x0a
        /*0086*/ 	.short	(.L_26 - .L_25)
	.align		4
.L_25:
        /*0088*/ 	.word	index@(.nv.constant0._Z5sobelPhS_jjj)
        /*008c*/ 	.short	0x0380
        /*008e*/ 	.short	0x001c


	//----- nvinfo : EIATTR_SW_WAR
	.align		4
.L_26:
        /*0090*/ 	.byte	0x04, 0x36
        /*0092*/ 	.short	(.L_28 - .L_27)
.L_27:
        /*0094*/ 	.word	0x00000008
.L_28:


//--------------------- .nv.callgraph             --------------------------
	.section	.nv.callgraph,"",@"SHT_CUDA_CALLGRAPH"
	.align	4
	.sectionentsize	8
	.align		4
        /*0000*/ 	.word	0x00000000
	.align		4
        /*0004*/ 	.word	0xffffffff
	.align		4
        /*0008*/ 	.word	0x00000000
	.align		4
        /*000c*/ 	.word	0xfffffffe
	.align		4
        /*0010*/ 	.word	0x00000000
	.align		4
        /*0014*/ 	.word	0xfffffffd
	.align		4
        /*0018*/ 	.word	0x00000000
	.align		4
        /*001c*/ 	.word	0xfffffffc


//--------------------- .nv.constant3             --------------------------
	.section	.nv.constant3,"a",@progbits
.nv.constant3:
	.type		mask,@object
	.size		mask,(.L_0 - mask)
mask:
        /*0000*/ 	.byte	0xff, 0xfc, 0xfa, 0xfc, 0xff, 0xfe, 0xf8, 0xf4, 0xf8, 0xfe, 0x00, 0x00, 0x00, 0x00, 0x00, 0x02
        /*0010*/ 	.byte	0x08, 0x0c, 0x08, 0x02, 0x01, 0x04, 0x06, 0x04, 0x01, 0xff, 0xfe, 0x00, 0x02, 0x01, 0xfc, 0xf8
        /*0020*/ 	.byte	0x00, 0x08, 0x04, 0xfa, 0xf4, 0x00, 0x0c, 0x06, 0xfc, 0xf8, 0x00, 0x08, 0x04, 0xff, 0xfe, 0x00
        /*0030*/ 	.byte	0x02, 0x01
.L_0:


//--------------------- .text._Z5sobelPhS_jjj     --------------------------
	.section	.text._Z5sobelPhS_jjj,"ax",@progbits
	.align	128
        .global         _Z5sobelPhS_jjj
        .type           _Z5sobelPhS_jjj,@function
        .size           _Z5sobelPhS_jjj,(.L_x_146 - _Z5sobelPhS_jjj)
        .other          _Z5sobelPhS_jjj,@"STO_CUDA_ENTRY STV_DEFAULT"
_Z5sobelPhS_jjj:
.text._Z5sobelPhS_jjj:
[----:B------:R-:W-:Y:S01]  /*0000*/  LDC R1, c[0x0][0x37c] ;  /* 0x0000df00ff017b82 */ /* 0x000fe20000000800 */
[----:B------:R-:W0:Y:S07]  /*0010*/  S2R R6, SR_TID.X ;  /* 0x0000000000067919 */ /* 0x000e2e0000002100 */
[----:B------:R-:W0:Y:S01]  /*0020*/  S2UR UR4, SR_CTAID.X ;  /* 0x00000000000479c3 */ /* 0x000e220000002500 */
[----:B------:R-:W1:Y:S07]  /*0030*/  LDCU UR11, c[0x0][0x394] ;  /* 0x00007280ff0b77ac */ /* 0x000e6e0008000800 */
[----:B------:R-:W0:Y:S02]  /*0040*/  LDC R3, c[0x0][0x360] ;  /* 0x0000d800ff037b82 */ /* 0x000e240000000800 */
[----:B0-----:R-:W-:-:S05]  /*0050*/  IMAD R5, R3, UR4, R6 ;  /* 0x0000000403057c24 */ /* 0x001fca000f8e0206 */
[----:B-1----:R-:W-:-:S13]  /*0060*/  ISETP.GE.U32.AND P0, PT, R5, UR11, PT ;  /* 0x0000000b05007c0c */ /* 0x002fda000bf06070 */
[----:B------:R-:W-:Y:S05]  /*0070*/  @P0 EXIT ;  /* 0x000000000000094d */ /* 0x000fea0003800000 */
[----:B------:R-:W0:Y:S01]  /*0080*/  S2R R4, SR_CTAID.Y ;  /* 0x0000000000047919 */ /* 0x000e220000002600 */
[----:B------:R-:W1:Y:S01]  /*0090*/  LDC R7, c[0x0][0x390] ;  /* 0x0000e400ff077b82 */ /* 0x000e620000000800 */
[----:B------:R-:W-:Y:S01]  /*00a0*/  UMOV UR4, 0x400 ;  /* 0x0000040000047882 */ /* 0x000fe20000000000 */
[----:B------:R-:W2:Y:S01]  /*00b0*/  LDCU.64 UR8, c[0x0][0x358] ;  /* 0x00006b00ff0877ac */ /* 0x000ea20008000a00 */
[----:B------:R-:W-:Y:S01]  /*00c0*/  VIADD R3, R3, 0xffffffff ;  /* 0xffffffff03037836 */ /* 0x000fe20000000000 */
[C---:B------:R-:W-:Y:S01]  /*00d0*/  IADD3 R9, PT, PT, R5.reuse, -0x2, RZ ;  /* 0xfffffffe05097810 */ /* 0x040fe20007ffe0ff */
[C---:B------:R-:W-:Y:S01]  /*00e0*/  VIADD R11, R5.reuse, 0xffffffff ;  /* 0xffffffff050b7836 */ /* 0x040fe20000000000 */
[----:B------:R-:W-:Y:S01]  /*00f0*/  UIADD3 UR5, UPT, UPT, UR4, 0x514, URZ ;  /* 0x0000051404057890 */ /* 0x000fe2000fffe0ff */
[C---:B------:R-:W-:Y:S01]  /*0100*/  IADD3 R19, PT, PT, R5.reuse, 0x2, RZ ;  /* 0x0000000205137810 */ /* 0x040fe20007ffe0ff */
[----:B------:R-:W3:Y:S01]  /*0110*/  S2UR UR7, SR_CgaCtaId ;  /* 0x00000000000779c3 */ /* 0x000ee20000008800 */
[----:B------:R-:W-:Y:S01]  /*0120*/  UIADD3 UR6, UPT, UPT, UR4, 0xa28, URZ ;  /* 0x00000a2804067890 */ /* 0x000fe2000fffe0ff */
[----:B------:R-:W-:Y:S01]  /*0130*/  VIADD R18, R5, 0x1 ;  /* 0x0000000105127836 */ /* 0x000fe20000000000 */
[C---:B0-----:R-:W-:Y:S01]  /*0140*/  IADD3 R0, PT, PT, R4.reuse, -0x2, RZ ;  /* 0xfffffffe04007810 */ /* 0x041fe20007ffe0ff */
[----:B---3--:R-:W-:Y:S01]  /*0150*/  ULEA UR10, UR7, UR4, 0x18 ;  /* 0x00000004070a7291 */ /* 0x008fe2000f8ec0ff */
[----:B------:R-:W-:Y:S01]  /*0160*/  IADD3 R8, PT, PT, R4, 0x1, RZ ;  /* 0x0000000104087810 */ /* 0x000fe20007ffe0ff */
[----:B------:R-:W-:Y:S01]  /*0170*/  ULEA UR4, UR7, UR5, 0x18 ;  /* 0x0000000507047291 */ /* 0x000fe2000f8ec0ff */
[----:B-1----:R-:W-:Y:S01]  /*0180*/  ISETP.GE.AND P6, PT, R0, R7, PT ;  /* 0x000000070000720c */ /* 0x002fe20003fc6270 */
[----:B------:R-:W-:Y:S01]  /*0190*/  ULEA UR5, UR7, UR6, 0x18 ;  /* 0x0000000607057291 */ /* 0x000fe2000f8ec0ff */
[----:B------:R-:W-:-:S02]  /*01a0*/  VIADD R10, R4, 0x2 ;  /* 0x00000002040a7836 */ /* 0x000fc40000000000 */
[----:B------:R-:W-:-:S13]  /*01b0*/  ISETP.LT.U32.OR P6, PT, R4, 0x2, P6 ;  /* 0x000000020400780c */ /* 0x000fda00037c1470 */
[----:B--2---:R-:W-:Y:S05]  /*01c0*/  @P6 BRA `(.L_x_0) ;  /* 0x0000000400206947 */ /* 0x004fea0003800000 */
[----:B------:R-:W-:Y:S01]  /*01d0*/  ISETP.NE.AND P0, PT, R6, RZ, PT ;  /* 0x000000ff0600720c */ /* 0x000fe20003f05270 */
[----:B------:R-:W-:-:S12]  /*01e0*/  BSSY.RECONVERGENT B0, `(.L_x_1) ;  /* 0x0000022000007945 */ /* 0x000fd80003800200 */
[----:B------:R-:W-:Y:S05]  /*01f0*/  @P0 BRA `(.L_x_2) ;  /* 0x0000000000800947 */ /* 0x000fea0003800000 */
[----:B------:R-:W-:Y:S01]  /*0200*/  ISETP.GE.AND P0, PT, R5, 0x2, PT ;  /* 0x000000020500780c */ /* 0x000fe20003f06270 */
[----:B------:R-:W-:-:S12]  /*0210*/  BSSY.RELIABLE B1, `(.L_x_3) ;  /* 0x0000012000017945 */ /* 0x000fd80003800100 */
[----:B------:R-:W-:Y:S05]  /*0220*/  @!P0 BRA `(.L_x_4) ;  /* 0x0000000000348947 */ /* 0x000fea0003800000 */
[----:B------:R-:W0:Y:S01]  /*0230*/  LDCU UR6, c[0x0][0x398] ;  /* 0x00007300ff0677ac */ /* 0x000e220008000800 */
[----:B------:R-:W-:Y:S01]  /*0240*/  IMAD R2, R0, UR11, R9 ;  /* 0x0000000b00027c24 */ /* 0x000fe2000f8e0209 */
[----:B------:R-:W1:Y:S03]  /*0250*/  LDCU.64 UR12, c[0x0][0x380] ;  /* 0x00007000ff0c77ac */ /* 0x000e660008000a00 */
[----:B0-----:R-:W-:-:S05]  /*0260*/  IMAD R2, R2, UR6, RZ ;  /* 0x0000000602027c24 */ /* 0x001fca000f8e02ff */
[----:B-1----:R-:W-:-:S04]  /*0270*/  IADD3 R12, P0, PT, R2, UR12, RZ ;  /* 0x0000000c020c7c10 */ /* 0x002fc8000ff1e0ff */
[----:B------:R-:W-:-:S05]  /*0280*/  LEA.HI.X.SX32 R13, R2, UR13, 0x1, P0 ;  /* 0x0000000d020d7c11 */ /* 0x000fca00080f0eff */
[----:B------:R-:W2:Y:S04]  /*0290*/  LDG.E.U8 R15, desc[UR8][R12.64+0x2] ;  /* 0x000002080c0f7981 */ /* 0x000ea8000c1e1100 */
[----:B------:R-:W3:Y:S04]  /*02a0*/  LDG.E.U8 R2, desc[UR8][R12.64+0x1] ;  /* 0x000001080c027981 */ /* 0x000ee8000c1e1100 */
[----:B------:R-:W4:Y:S04]  /*02b0*/  LDG.E.U8 R14, desc[UR8][R12.64] ;  /* 0x000000080c0e7981 */ /* 0x000f28000c1e1100 */
[----:B--2---:R0:W-:Y:S04]  /*02c0*/  STS.U8 [UR10], R15 ;  /* 0x0000000fff007988 */ /* 0x0041e8000800000a */
[----:B---3--:R0:W-:Y:S04]  /*02d0*/  STS.U8 [UR10+0x514], R2 ;  /* 0x00051402ff007988 */ /* 0x0081e8000800000a */
[----:B----4-:R0:W-:Y:S01]  /*02e0*/  STS.U8 [UR10+0xa28], R14 ;  /* 0x000a280eff007988 */ /* 0x0101e2000800000a */
[----:B------:R-:W-:Y:S05]  /*02f0*/  BRA `(.L_x_5) ;  /* 0x00000000000c7947 */ /* 0x000fea0003800000 */
.L_x_4:
[----:B------:R-:W-:-:S13]  /*0300*/  ISETP.NE.AND P0, PT, R5, 0x1, PT ;  /* 0x000000010500780c */ /* 0x000fda0003f05270 */
[----:B------:R-:W-:Y:S05]  /*0310*/  @P0 BREAK.RELIABLE B1 ;  /* 0x0000000000010942 */ /* 0x000fea0003800100 */
[----:B------:R-:W-:Y:S05]  /*0320*/  @P0 BRA `(.L_x_2) ;  /* 0x0000000000340947 */ /* 0x000fea0003800000 */
.L_x_5:
[----:B------:R-:W-:Y:S05]  /*0330*/  BSYNC.RELIABLE B1 ;  /* 0x0000000000017941 */ /* 0x000fea0003800100 */
.L_x_3:
[----:B------:R-:W1:Y:S01]  /*0340*/  LDCU UR6, c[0x0][0x398] ;  /* 0x00007300ff0677ac */ /* 0x000e620008000800 */
[----:B0-----:R-:W-:Y:S01]  /*0350*/  IMAD R2, R0, UR11, R11 ;  /* 0x0000000b00027c24 */ /* 0x001fe2000f8e020b */
[----:B------:R-:W0:Y:S03]  /*0360*/  LDCU.64 UR12, c[0x0][0x380] ;  /* 0x00007000ff0c77ac */ /* 0x000e260008000a00 */
[----:B-1----:R-:W-:-:S05]  /*0370*/  IMAD R2, R2, UR6, RZ ;  /* 0x0000000602027c24 */ /* 0x002fca000f8e02ff */
[----:B0-----:R-:W-:-:S04]  /*0380*/  IADD3 R12, P0, PT, R2, UR12, RZ ;  /* 0x0000000c020c7c10 */ /* 0x001fc8000ff1e0ff */
[----:B------:R-:W-:-:S05]  /*0390*/  LEA.HI.X.SX32 R13, R2, UR13, 0x1, P0 ;  /* 0x0000000d020d7c11 */ /* 0x000fca00080f0eff */
[----:B------:R-:W2:Y:S04]  /*03a0*/  LDG.E.U8 R15, desc[UR8][R12.64+0x2] ;  /* 0x000002080c0f7981 */ /* 0x000ea8000c1e1100 */
[----:B------:R-:W3:Y:S04]  /*03b0*/  LDG.E.U8 R2, desc[UR8][R12.64+0x1] ;  /* 0x000001080c027981 */ /* 0x000ee8000c1e1100 */
[----:B------:R-:W4:Y:S04]  /*03c0*/  LDG.E.U8 R14, desc[UR8][R12.64] ;  /* 0x000000080c0e7981 */ /* 0x000f28000c1e1100 */
[----:B--2---:R0:W-:Y:S04]  /*03d0*/  STS.U8 [UR10+0x1], R15 ;  /* 0x0000010fff007988 */ /* 0x0041e8000800000a */
[----:B---3--:R0:W-:Y:S04]  /*03e0*/  STS.U8 [UR10+0x515], R2 ;  /* 0x00051502ff007988 */ /* 0x0081e8000800000a */
[----:B----4-:R0:W-:Y:S02]  /*03f0*/  STS.U8 [UR10+0xa29], R14 ;  /* 0x000a290eff007988 */ /* 0x0101e4000800000a */
.L_x_2:
[----:B------:R-:W-:Y:S05]  /*0400*/  BSYNC.RECONVERGENT B0 ;  /* 0x0000000000007941 */ /* 0x000fea0003800200 */
.L_x_1:
[----:B------:R-:W-:Y:S05]  /*0410*/  WARPSYNC.ALL ;  /* 0x0000000000007948 */ /* 0x000fea0003800000 */
[----:B------:R-:W1:Y:S01]  /*0420*/  LDC R23, c[0x0][0x398] ;  /* 0x0000e600ff177b82 */ /* 0x000e620000000800 */
[----:B------:R-:W2:Y:S01]  /*0430*/  LDCU.64 UR6, c[0x0][0x380] ;  /* 0x00007000ff0677ac */ /* 0x000ea20008000a00 */
[----:B------:R-:W-:-:S04]  /*0440*/  IMAD R0, R0, UR11, R5 ;  /* 0x0000000b00007c24 */ /* 0x000fc8000f8e0205 */
[----:B-1----:R-:W-:-:S05]  /*0450*/  IMAD R0, R0, R23, RZ ;  /* 0x0000001700007224 */ /* 0x002fca00078e02ff */
[----:B--2---:R-:W-:-:S04]  /*0460*/  IADD3 R12, P0, PT, R0, UR6, RZ ;  /* 0x00000006000c7c10 */ /* 0x004fc8000ff1e0ff */
[----:B------:R-:W-:-:S05]  /*0470*/  LEA.HI.X.SX32 R13, R0, UR7, 0x1, P0 ;  /* 0x00000007000d7c11 */ /* 0x000fca00080f0eff */
[----:B0-----:R-:W2:Y:S04]  /*0480*/  LDG.E.U8 R15, desc[UR8][R12.64+0x2] ;  /* 0x000002080c0f7981 */ /* 0x001ea8000c1e1100 */
[----:B------:R-:W3:Y:S04]  /*0490*/  LDG.E.U8 R17, desc[UR8][R12.64+0x1] ;  /* 0x000001080c117981 */ /* 0x000ee8000c1e1100 */
[----:B------:R-:W4:Y:S01]  /*04a0*/  LDG.E.U8 R21, desc[UR8][R12.64] ;  /* 0x000000080c157981 */ /* 0x000f22000c1e1100 */
[----:B------:R-:W-:Y:S01]  /*04b0*/  ISETP.NE.AND P0, PT, R6, R3, PT ;  /* 0x000000030600720c */ /* 0x000fe20003f05270 */
[----:B------:R-:W-:Y:S02]  /*04c0*/  BSSY.RECONVERGENT B0, `(.L_x_0) ;  /* 0x0000018000007945 */ /* 0x000fe40003800200 */
[----:B--2---:R0:W-:Y:S04]  /*04d0*/  STS.U8 [R6+UR10+0x2], R15 ;  /* 0x0000020f06007988 */ /* 0x0041e8000800000a */
[----:B---3--:R0:W-:Y:S04]  /*04e0*/  STS.U8 [R6+UR4+0x2], R17 ;  /* 0x0000021106007988 */ /* 0x0081e80008000004 */
[----:B----4-:R0:W-:Y:S02]  /*04f0*/  STS.U8 [R6+UR5+0x2], R21 ;  /* 0x0000021506007988 */ /* 0x0101e40008000005 */
[----:B------:R-:W-:Y:S05]  /*0500*/  @P0 BRA `(.L_x_6) ;  /* 0x00000000004c0947 */ /* 0x000fea0003800000 */
[----:B------:R-:W-:Y:S02]  /*0510*/  ISETP.GE.U32.AND P0, PT, R19, UR11, PT ;  /* 0x0000000b13007c0c */ /* 0x000fe4000bf06070 */
[----:B------:R-:W-:-:S11]  /*0520*/  ISETP.GE.U32.AND P1, PT, R18, UR11, PT ;  /* 0x0000000b12007c0c */ /* 0x000fd6000bf26070 */
[C---:B------:R-:W-:Y:S02]  /*0530*/  @!P0 LEA R0, R23.reuse, R0, 0x1 ;  /* 0x0000000017008211 */ /* 0x040fe400078e08ff */
[----:B------:R-:W-:Y:S02]  /*0540*/  @!P1 IADD3 R12, P3, PT, R12, R23, RZ ;  /* 0x000000170c0c9210 */ /* 0x000fe40007f7e0ff */
[C---:B------:R-:W-:Y:S02]  /*0550*/  @!P0 IADD3 R14, P2, PT, R0.reuse, UR6, RZ ;  /* 0x00000006000e8c10 */ /* 0x040fe4000ff5e0ff */
[----:B------:R-:W-:Y:S02]  /*0560*/  @!P1 LEA.HI.X.SX32 R13, R23, R13, 0x1, P3 ;  /* 0x0000000d170d9211 */ /* 0x000fe400018f0eff */
[----:B0-----:R-:W-:-:S03]  /*0570*/  @!P0 LEA.HI.X.SX32 R15, R0, UR7, 0x1, P2 ;  /* 0x00000007000f8c11 */ /* 0x001fc600090f0eff */
[----:B------:R-:W2:Y:S04]  /*0580*/  @!P1 LDG.E.U8 R25, desc[UR8][R12.64+0x2] ;  /* 0x000002080c199981 */ /* 0x000ea8000c1e1100 */
[----:B------:R-:W3:Y:S04]  /*0590*/  @!P0 LDG.E.U8 R17, desc[UR8][R14.64+0x2] ;  /* 0x000002080e118981 */ /* 0x000ee8000c1e1100 */
[----:B------:R-:W4:Y:S04]  /*05a0*/  @!P0 LDG.E.U8 R21, desc[UR8][R14.64+0x1] ;  /* 0x000001080e158981 */ /* 0x000f28000c1e1100 */
[----:B------:R-:W5:Y:S04]  /*05b0*/  @!P0 LDG.E.U8 R23, desc[UR8][R14.64] ;  /* 0x000000080e178981 */ /* 0x000f68000c1e1100 */
[----:B------:R-:W2:Y:S04]  /*05c0*/  @!P1 LDG.E.U8 R27, desc[UR8][R12.64+0x1] ;  /* 0x000001080c1b9981 */ /* 0x000ea8000c1e1100 */
[----:B------:R-:W2:Y:S04]  /*05d0*/  @!P1 LDG.E.U8 R29, desc[UR8][R12.64] ;  /* 0x000000080c1d9981 */ /* 0x000ea8000c1e1100 */
[----:B---3--:R1:W-:Y:S04]  /*05e0*/  @!P0 STS.U8 [R6+UR10+0x4], R17 ;  /* 0x0000041106008988 */ /* 0x0083e8000800000a */
[----:B----4-:R1:W-:Y:S04]  /*05f0*/  @!P0 STS.U8 [R6+UR4+0x4], R21 ;  /* 0x0000041506008988 */ /* 0x0103e80008000004 */
[----:B-----5:R1:W-:Y:S04]  /*0600*/  @!P0 STS.U8 [R6+UR5+0x4], R23 ;  /* 0x0000041706008988 */ /* 0x0203e80008000005 */
[----:B--2---:R1:W-:Y:S04]  /*0610*/  @!P1 STS.U8 [R6+UR10+0x3], R25 ;  /* 0x0000031906009988 */ /* 0x0043e8000800000a */
[----:B------:R1:W-:Y:S04]  /*0620*/  @!P1 STS.U8 [R6+UR4+0x3], R27 ;  /* 0x0000031b06009988 */ /* 0x0003e80008000004 */
[----:B------:R1:W-:Y:S02]  /*0630*/  @!P1 STS.U8 [R6+UR5+0x3], R29 ;  /* 0x0000031d06009988 */ /* 0x0003e40008000005 */
.L_x_6:
[----:B------:R-:W-:Y:S05]  /*0640*/  BSYNC.RECONVERGENT B0 ;  /* 0x0000000000007941 */ /* 0x000fea0003800200 */
.L_x_0:
[----:B------:R-:W-:-:S04]  /*0650*/  ISETP.GT.AND P5, PT, R4, R7, PT ;  /* 0x000000070400720c */ /* 0x000fc80003fa4270 */
[----:B------:R-:W-:-:S13]  /*0660*/  ISETP.EQ.OR P5, PT, R4, RZ, P5 ;  /* 0x000000ff0400720c */ /* 0x000fda0002fa2670 */
[----:B------:R-:W-:Y:S05]  /*0670*/  @P5 BRA `(.L_x_7) ;  /* 0x0000000400245947 */ /* 0x000fea0003800000 */
[----:B------:R-:W-:Y:S01]  /*0680*/  ISETP.NE.AND P0, PT, R6, RZ, PT ;  /* 0x000000ff0600720c */ /* 0x000fe20003f05270 */
[----:B------:R-:W-:Y:S01]  /*0690*/  BSSY.RECONVERGENT B0, `(.L_x_8) ;  /* 0x0000023000007945 */ /* 0x000fe20003800200 */
[----:B------:R-:W-:-:S11]  /*06a0*/  VIADD R0, R4, 0xffffffff ;  /* 0xffffffff04007836 */ /* 0x000fd60000000000 */
[----:B------:R-:W-:Y:S05]  /*06b0*/  @P0 BRA `(.L_x_9) ;  /* 0x0000000000800947 */ /* 0x000fea0003800000 */
[----:B------:R-:W-:Y:S01]  /*06c0*/  ISETP.GT.AND P0, PT, R5, 0x1, PT ;  /* 0x000000010500780c */ /* 0x000fe20003f04270 */
[----:B------:R-:W-:-:S12]  /*06d0*/  BSSY.RELIABLE B1, `(.L_x_10) ;  /* 0x0000012000017945 */ /* 0x000fd80003800100 */
[----:B------:R-:W-:Y:S05]  /*06e0*/  @P0 BRA `(.L_x_11) ;  /* 0x0000000000100947 */ /* 0x000fea0003800000 */
[----:B------:R-:W-:-:S13]  /*06f0*/  ISETP.NE.AND P0, PT, R5, 0x1, PT ;  /* 0x000000010500780c */ /* 0x000fda0003f05270 */
[----:B------:R-:W-:Y:S05]  /*0700*/  @P0 BREAK.RELIABLE B1 ;  /* 0x0000000000010942 */ /* 0x000fea0003800100 */
[----:B------:R-:W-:Y:S05]  /*0710*/  @!P0 BRA `(.L_x_12) ;  /* 0x0000000000348947 */ /* 0x000fea0003800000 */
[----:B------:R-:W-:Y:S05]  /*0720*/  BRA `(.L_x_9) ;  /* 0x0000000000647947 */ /* 0x000fea0003800000 */
.L_x_11:
[----:B------:R-:W2:Y:S01]  /*0730*/  LDCU UR6, c[0x0][0x398] ;  /* 0x00007300ff0677ac */ /* 0x000ea20008000800 */
[----:B------:R-:W-:Y:S01]  /*0740*/  IMAD R2, R0, UR11, R9 ;  /* 0x0000000b00027c24 */ /* 0x000fe2000f8e0209 */
[----:B------:R-:W3:Y:S03]  /*0750*/  LDCU.64 UR12, c[0x0][0x380] ;  /* 0x00007000ff0c77ac */ /* 0x000ee60008000a00 */
[----:B--2---:R-:W-:-:S05]  /*0760*/  IMAD R2, R2, UR6, RZ ;  /* 0x0000000602027c24 */ /* 0x004fca000f8e02ff */
[----:B---3--:R-:W-:-:S04]  /*0770*/  IADD3 R12, P0, PT, R2, UR12, RZ ;  /* 0x0000000c020c7c10 */ /* 0x008fc8000ff1e0ff */
[----:B------:R-:W-:-:S05]  /*0780*/  LEA.HI.X.SX32 R13, R2, UR13, 0x1, P0 ;  /* 0x0000000d020d7c11 */ /* 0x000fca00080f0eff */
[----:B0-----:R-:W2:Y:S04]  /*0790*/  LDG.E.U8 R15, desc[UR8][R12.64+0x2] ;  /* 0x000002080c0f7981 */ /* 0x001ea8000c1e1100 */
[----:B------:R-:W3:Y:S04]  /*07a0*/  LDG.E.U8 R2, desc[UR8][R12.64+0x1] ;  /* 0x000001080c027981 */ /* 0x000ee8000c1e1100 */
[----:B------:R-:W4:Y:S04]  /*07b0*/  LDG.E.U8 R14, desc[UR8][R12.64] ;  /* 0x000000080c0e7981 */ /* 0x000f28000c1e1100 */
[----:B--2---:R0:W-:Y:S04]  /*07c0*/  STS.U8 [UR10+0x104], R15 ;  /* 0x0001040fff007988 */ /* 0x0041e8000800000a */
[----:B---3--:R0:W-:Y:S04]  /*07d0*/  STS.U8 [UR10+0x618], R2 ;  /* 0x00061802ff007988 */ /* 0x0081e8000800000a */
[----:B----4-:R0:W-:Y:S02]  /*07e0*/  STS.U8 [UR10+0xb2c], R14 ;  /* 0x000b2c0eff007988 */ /* 0x0101e4000800000a */
.L_x_12:
[----:B------:R-:W-:Y:S05]  /*07f0*/  BSYNC.RELIABLE B1 ;  /* 0x0000000000017941 */ /* 0x000fea0003800100 */
.L_x_10:
[----:B------:R-:W2:Y:S01]  /*0800*/  LDCU UR6, c[0x0][0x398] ;  /* 0x00007300ff0677ac */ /* 0x000ea20008000800 */
[----:B0-----:R-:W-:Y:S01]  /*0810*/  IMAD R2, R0, UR11, R11 ;  /* 0x0000000b00027c24 */ /* 0x001fe2000f8e020b */
[----:B------:R-:W0:Y:S03]  /*0820*/  LDCU.64 UR12, c[0x0][0x380] ;  /* 0x00007000ff0c77ac */ /* 0x000e260008000a00 */
[----:B--2---:R-:W-:-:S05]  /*0830*/  IMAD R2, R2, UR6, RZ ;  /* 0x0000000602027c24 */ /* 0x004fca000f8e02ff */
        /* <DEDUP_REMOVED lines=8> */
.L_x_9:
[----:B------:R-:W-:Y:S05]  /*08c0*/  BSYNC.RECONVERGENT B0 ;  /* 0x0000000000007941 */ /* 0x000fea0003800200 */
.L_x_8:
[----:B------:R-:W-:Y:S05]  /*08d0*/  WARPSYNC.ALL ;  /* 0x0000000000007948 */ /* 0x000fea0003800000 */
[----:B-1----:R-:W1:Y:S01]  /*08e0*/  LDC R23, c[0x0][0x398] ;  /* 0x0000e600ff177b82 */ /* 0x002e620000000800 */
[----:B------:R-:W3:Y:S01]  /*08f0*/  LDCU.64 UR6, c[0x0][0x380] ;  /* 0x00007000ff0677ac */ /* 0x000ee20008000a00 */
[----:B------:R-:W-:-:S04]  /*0900*/  IMAD R0, R0, UR11, R5 ;  /* 0x0000000b00007c24 */ /* 0x000fc8000f8e0205 */
[----:B-1----:R-:W-:-:S05]  /*0910*/  IMAD R0, R0, R23, RZ ;  /* 0x0000001700007224 */ /* 0x002fca00078e02ff */
[----:B---3--:R-:W-:-:S04]  /*0920*/  IADD3 R12, P0, PT, R0, UR6, RZ ;  /* 0x00000006000c7c10 */ /* 0x008fc8000ff1e0ff */
[----:B------:R-:W-:-:S05]  /*0930*/  LEA.HI.X.SX32 R13, R0, UR7, 0x1, P0 ;  /* 0x00000007000d7c11 */ /* 0x000fca00080f0eff */
[----:B0-2---:R-:W2:Y:S04]  /*0940*/  LDG.E.U8 R15, desc[UR8][R12.64+0x2] ;  /* 0x000002080c0f7981 */ /* 0x005ea8000c1e1100 */
        /* <DEDUP_REMOVED lines=27> */
.L_x_13:
[----:B------:R-:W-:Y:S05]  /*0b00*/  BSYNC.RECONVERGENT B0 ;  /* 0x0000000000007941 */ /* 0x000fea0003800200 */
.L_x_7:
[----:B------:R-:W-:-:S13]  /*0b10*/  ISETP.GE.AND P4, PT, R4, R7, PT ;  /* 0x000000070400720c */ /* 0x000fda0003f86270 */
[----:B------:R-:W-:Y:S05]  /*0b20*/  @P4 BRA `(.L_x_14) ;  /* 0x0000000400204947 */ /* 0x000fea0003800000 */
[----:B------:R-:W-:Y:S01]  /*0b30*/  ISETP.NE.AND P0, PT, R6, RZ, PT ;  /* 0x000000ff0600720c */ /* 0x000fe20003f05270 */
[----:B------:R-:W-:-:S12]  /*0b40*/  BSSY.RECONVERGENT B0, `(.L_x_15) ;  /* 0x0000022000007945 */ /* 0x000fd80003800200 */
        /* <DEDUP_REMOVED lines=8> */
.L_x_18:
[----:B------:R-:W2:Y:S01]  /*0bd0*/  LDCU UR6, c[0x0][0x398] ;  /* 0x00007300ff0677ac */ /* 0x000ea20008000800 */
[----:B------:R-:W-:Y:S01]  /*0be0*/  IMAD R0, R4, UR11, R9 ;  /* 0x0000000b04007c24 */ /* 0x000fe2000f8e0209 */
[----:B------:R-:W3:Y:S03]  /*0bf0*/  LDCU.64 UR12, c[0x0][0x380] ;  /* 0x00007000ff0c77ac */ /* 0x000ee60008000a00 */
[----:B--2---:R-:W-:-:S05]  /*0c00*/  IMAD R0, R0, UR6, RZ ;  /* 0x0000000600007c24 */ /* 0x004fca000f8e02ff */
[----:B---3--:R-:W-:-:S04]  /*0c10*/  IADD3 R12, P0, PT, R0, UR12, RZ ;  /* 0x0000000c000c7c10 */ /* 0x008fc8000ff1e0ff */
[----:B------:R-:W-:-:S05]  /*0c20*/  LEA.HI.X.SX32 R13, R0, UR13, 0x1, P0 ;  /* 0x0000000d000d7c11 */ /* 0x000fca00080f0eff */
[----:B------:R-:W2:Y:S04]  /*0c30*/  LDG.E.U8 R14, desc[UR8][R12.64+0x2] ;  /* 0x000002080c0e7981 */ /* 0x000ea8000c1e1100 */
[----:B------:R-:W3:Y:S04]  /*0c40*/  LDG.E.U8 R0, desc[UR8][R12.64+0x1] ;  /* 0x000001080c007981 */ /* 0x000ee8000c1e1100 */
[----:B------:R-:W4:Y:S04]  /*0c50*/  LDG.E.U8 R2, desc[UR8][R12.64] ;  /* 0x000000080c027981 */ /* 0x000f28000c1e1100 */
[----:B--2---:R2:W-:Y:S04]  /*0c60*/  STS.U8 [UR10+0x208], R14 ;  /* 0x0002080eff007988 */ /* 0x0045e8000800000a */
[----:B---3--:R2:W-:Y:S04]  /*0c70*/  STS.U8 [UR10+0x71c], R0 ;  /* 0x00071c00ff007988 */ /* 0x0085e8000800000a */
[----:B----4-:R2:W-:Y:S02]  /*0c80*/  STS.U8 [UR10+0xc30], R2 ;  /* 0x000c3002ff007988 */ /* 0x0105e4000800000a */
.L_x_19:
[----:B------:R-:W-:Y:S05]  /*0c90*/  BSYNC.RELIABLE B1 ;  /* 0x0000000000017941 */ /* 0x000fea0003800100 */
.L_x_17:
[----:B------:R-:W3:Y:S01]  /*0ca0*/  LDCU UR6, c[0x0][0x398] ;  /* 0x00007300ff0677ac */ /* 0x000ee20008000800 */
[----:B--2---:R-:W-:Y:S01]  /*0cb0*/  IMAD R0, R4, UR11, R11 ;  /* 0x0000000b04007c24 */ /* 0x004fe2000f8e020b */
[----:B------:R-:W2:Y:S03]  /*0cc0*/  LDCU.64 UR12, c[0x0][0x380] ;  /* 0x00007000ff0c77ac */ /* 0x000ea60008000a00 */
[----:B---3--:R-:W-:-:S05]  /*0cd0*/  IMAD R0, R0, UR6, RZ ;  /* 0x0000000600007c24 */ /* 0x008fca000f8e02ff */
[----:B--2---:R-:W-:-:S04]  /*0ce0*/  IADD3 R12, P0, PT, R0, UR12, RZ ;  /* 0x0000000c000c7c10 */ /* 0x004fc8000ff1e0ff */
[----:B------:R-:W-:-:S05]  /*0cf0*/  LEA.HI.X.SX32 R13, R0, UR13, 0x1, P0 ;  /* 0x0000000d000d7c11 */ /* 0x000fca00080f0eff */
[----:B------:R-:W2:Y:S04]  /*0d00*/  LDG.E.U8 R14, desc[UR8][R12.64+0x2] ;  /* 0x000002080c0e7981 */ /* 0x000ea8000c1e1100 */
[----:B------:R-:W3:Y:S04]  /*0d10*/  LDG.E.U8 R0, desc[UR8][R12.64+0x1] ;  /* 0x000001080c007981 */ /* 0x000ee8000c1e1100 */
[----:B------:R-:W4:Y:S04]  /*0d20*/  LDG.E.U8 R2, desc[UR8][R12.64] ;  /* 0x000000080c027981 */ /* 0x000f28000c1e1100 */
[----:B--2---:R2:W-:Y:S04]  /*0d30*/  STS.U8 [UR10+0x209], R14 ;  /* 0x0002090eff007988 */ /* 0x0045e8000800000a */
[----:B---3--:R2:W-:Y:S04]  /*0d40*/  STS.U8 [UR10+0x71d], R0 ;  /* 0x00071d00ff007988 */ /* 0x0085e8000800000a */
[----:B----4-:R2:W-:Y:S02]  /*0d50*/  STS.U8 [UR10+0xc31], R2 ;  /* 0x000c3102ff007988 */ /* 0x0105e4000800000a */
.L_x_16:
[----:B------:R-:W-:Y:S05]  /*0d60*/  BSYNC.RECONVERGENT B0 ;  /* 0x0000000000007941 */ /* 0x000fea0003800200 */
.L_x_15:
[----:B------:R-:W-:Y:S05]  /*0d70*/  WARPSYNC.ALL ;  /* 0x0000000000007948 */ /* 0x000fea0003800000 */
[----:B-1----:R-:W1:Y:S01]  /*0d80*/  LDC R23, c[0x0][0x398] ;  /* 0x0000e600ff177b82 */ /* 0x002e620000000800 */
[----:B------:R-:W3:Y:S01]  /*0d90*/  LDCU.64 UR6, c[0x0][0x380] ;  /* 0x00007000ff0677ac */ /* 0x000ee20008000a00 */
[----:B--2---:R-:W-:-:S04]  /*0da0*/  IMAD R0, R4, UR11, R5 ;  /* 0x0000000b04007c24 */ /* 0x004fc8000f8e0205 */
[----:B-1----:R-:W-:-:S05]  /*0db0*/  IMAD R0, R0, R23, RZ ;  /* 0x0000001700007224 */ /* 0x002fca00078e02ff */
[----:B---3--:R-:W-:-:S04]  /*0dc0*/  IADD3 R12, P0, PT, R0, UR6, RZ ;  /* 0x00000006000c7c10 */ /* 0x008fc8000ff1e0ff */
        /* <DEDUP_REMOVED lines=12> */
[----:B------:R-:W-:Y:S02]  /*0e90*/  @!P2 IMAD R0, R23, 0x2, R0 ;  /* 0x000000021700a824 */ /* 0x000fe400078e0200 */
[----:B------:R-:W-:-:S03]  /*0ea0*/  @!P3 IADD3 R12, P1, PT, R12, R23, RZ ;  /* 0x000000170c0cb210 */ /* 0x000fc60007f3e0ff */
        /* <DEDUP_REMOVED lines=15> */
.L_x_20:
[----:B------:R-:W-:Y:S05]  /*0fa0*/  BSYNC.RECONVERGENT B0 ;  /* 0x0000000000007941 */ /* 0x000fea0003800200 */
.L_x_14:
        /* <DEDUP_REMOVED lines=12> */
.L_x_25:
        /* <DEDUP_REMOVED lines=12> */
.L_x_26:
[----:B------:R-:W-:Y:S05]  /*1130*/  BSYNC.RELIABLE B1 ;  /* 0x0000000000017941 */ /* 0x000fea0003800100 */
.L_x_24:
        /* <DEDUP_REMOVED lines=12> */
.L_x_23:
[----:B------:R-:W-:Y:S05]  /*1200*/  BSYNC.RECONVERGENT B0 ;  /* 0x0000000000007941 */ /* 0x000fea0003800200 */
.L_x_22:
        /* <DEDUP_REMOVED lines=18> */
[----:B------:R-:W-:-:S04]  /*1330*/  @!P1 LEA R0, R23, R0, 0x1 ;  /* 0x0000000017009211 */ /* 0x000fc800078e08ff */
[----:B------:R-:W-:-:S04]  /*1340*/  @!P1 IADD3 R14, P2, PT, R0, UR6, RZ ;  /* 0x00000006000e9c10 */ /* 0x000fc8000ff5e0ff */
[----:B0-----:R-:W-:Y:S02]  /*1350*/  @!P1 LEA.HI.X.SX32 R15, R0, UR7, 0x1, P2 ;  /* 0x00000007000f9c11 */ /* 0x001fe400090f0eff */
[----:B------:R-:W-:-:S03]  /*1360*/  @!P0 IADD3 R12, P2, PT, R12, R23, RZ ;  /* 0x000000170c0c8210 */ /* 0x000fc60007f5e0ff */
[----:B------:R-:W2:Y:S01]  /*1370*/  @!P1 LDG.E.U8 R17, desc[UR8][R14.64+0x2] ;  /* 0x000002080e119981 */ /* 0x000ea2000c1e1100 */
[----:B------:R-:W-:-:S03]  /*1380*/  @!P0 LEA.HI.X.SX32 R13, R23, R13, 0x1, P2 ;  /* 0x0000000d170d8211 */ /* 0x000fc600010f0eff */
[----:B------:R-:W3:Y:S04]  /*1390*/  @!P1 LDG.E.U8 R21, desc[UR8][R14.64+0x1] ;  /* 0x000001080e159981 */ /* 0x000ee8000c1e1100 */
[----:B------:R-:W4:Y:S04]  /*13a0*/  @!P1 LDG.E.U8 R23, desc[UR8][R14.64] ;  /* 0x000000080e179981 */ /* 0x000f28000c1e1100 */
[----:B------:R-:W5:Y:S04]  /*13b0*/  @!P0 LDG.E.U8 R25, desc[UR8][R12.64+0x2] ;  /* 0x000002080c198981 */ /* 0x000f68000c1e1100 */
[----:B------:R-:W5:Y:S04]  /*13c0*/  @!P0 LDG.E.U8 R27, desc[UR8][R12.64+0x1] ;  /* 0x000001080c1b8981 */ /* 0x000f68000c1e1100 */
[----:B------:R-:W5:Y:S04]  /*13d0*/  @!P0 LDG.E.U8 R29, desc[UR8][R12.64] ;  /* 0x000000080c1d8981 */ /* 0x000f68000c1e1100 */
[----:B--2---:R1:W-:Y:S04]  /*13e0*/  @!P1 STS.U8 [R6+UR10+0x310], R17 ;  /* 0x0003101106009988 */ /* 0x0043e8000800000a */
[----:B---3--:R1:W-:Y:S04]  /*13f0*/  @!P1 STS.U8 [R6+UR4+0x310], R21 ;  /* 0x0003101506009988 */ /* 0x0083e80008000004 */
[----:B----4-:R1:W-:Y:S04]  /*1400*/  @!P1 STS.U8 [R6+UR5+0x310], R23 ;  /* 0x0003101706009988 */ /* 0x0103e80008000005 */
[----:B-----5:R1:W-:Y:S04]  /*1410*/  @!P0 STS.U8 [R6+UR10+0x30f], R25 ;  /* 0x00030f1906008988 */ /* 0x0203e8000800000a */
[----:B------:R1:W-:Y:S04]  /*1420*/  @!P0 STS.U8 [R6+UR4+0x30f], R27 ;  /* 0x00030f1b06008988 */ /* 0x0003e80008000004 */
[----:B------:R1:W-:Y:S02]  /*1430*/  @!P0 STS.U8 [R6+UR5+0x30f], R29 ;  /* 0x00030f1d06008988 */ /* 0x0003e40008000005 */
.L_x_27:
[----:B------:R-:W-:Y:S05]  /*1440*/  BSYNC.RECONVERGENT B0 ;  /* 0x0000000000007941 */ /* 0x000fea0003800200 */
.L_x_21:
[----:B------:R-:W-:-:S04]  /*1450*/  ISETP.GE.AND P0, PT, R10, R7, PT ;  /* 0x000000070a00720c */ /* 0x000fc80003f06270 */
[----:B------:R-:W-:-:S09]  /*1460*/  P2R R12, PR, RZ, 0x1 ;  /* 0x00000001ff0c7803 */ /* 0x000fd20000000000 */
        /* <DEDUP_REMOVED lines=11> */
.L_x_32:
[----:B------:R-:W2:Y:S01]  /*1520*/  LDCU UR6, c[0x0][0x398] ;  /* 0x00007300ff0677ac */ /* 0x000ea20008000800 */
[----:B------:R-:W-:Y:S01]  /*1530*/  IMAD R0, R10, UR11, R9 ;  /* 0x0000000b0a007c24 */ /* 0x000fe2000f8e0209 */
[----:B------:R-:W3:Y:S03]  /*1540*/  LDCU.64 UR12, c[0x0][0x380] ;  /* 0x00007000ff0c77ac */ /* 0x000ee60008000a00 */
[----:B--2---:R-:W-:-:S05]  /*1550*/  IMAD R0, R0, UR6, RZ ;  /* 0x0000000600007c24 */ /* 0x004fca000f8e02ff */
[----:B---3--:R-:W-:-:S04]  /*1560*/  IADD3 R14, P0, PT, R0, UR12, RZ ;  /* 0x0000000c000e7c10 */ /* 0x008fc8000ff1e0ff */
[----:B0-----:R-:W-:-:S05]  /*1570*/  LEA.HI.X.SX32 R15, R0, UR13, 0x1, P0 ;  /* 0x0000000d000f7c11 */ /* 0x001fca00080f0eff */
[----:B------:R-:W2:Y:S04]  /*1580*/  LDG.E.U8 R13, desc[UR8][R14.64+0x2] ;  /* 0x000002080e0d7981 */ /* 0x000ea8000c1e1100 */
[----:B------:R-:W3:Y:S04]  /*1590*/  LDG.E.U8 R0, desc[UR8][R14.64+0x1] ;  /* 0x000001080e007981 */ /* 0x000ee8000c1e1100 */
[----:B------:R-:W4:Y:S04]  /*15a0*/  LDG.E.U8 R2, desc[UR8][R14.64] ;  /* 0x000000080e027981 */ /* 0x000f28000c1e1100 */
[----:B--2---:R2:W-:Y:S04]  /*15b0*/  STS.U8 [UR10+0x410], R13 ;  /* 0x0004100dff007988 */ /* 0x0045e8000800000a */
[----:B---3--:R2:W-:Y:S04]  /*15c0*/  STS.U8 [UR10+0x924], R0 ;  /* 0x00092400ff007988 */ /* 0x0085e8000800000a */
[----:B----4-:R2:W-:Y:S02]  /*15d0*/  STS.U8 [UR10+0xe38], R2 ;  /* 0x000e3802ff007988 */ /* 0x0105e4000800000a */
.L_x_33:
[----:B------:R-:W-:Y:S05]  /*15e0*/  BSYNC.RELIABLE B1 ;  /* 0x0000000000017941 */ /* 0x000fea0003800100 */
.L_x_31:
[----:B------:R-:W3:Y:S01]  /*15f0*/  LDCU UR6, c[0x0][0x398] ;  /* 0x00007300ff0677ac */ /* 0x000ee20008000800 */
[----:B------:R-:W-:Y:S01]  /*1600*/  IMAD R11, R10, UR11, R11 ;  /* 0x0000000b0a0b7c24 */ /* 0x000fe2000f8e020b */
[----:B------:R-:W4:Y:S03]  /*1610*/  LDCU.64 UR12, c[0x0][0x380] ;  /* 0x00007000ff0c77ac */ /* 0x000f260008000a00 */
[----:B---3--:R-:W-:-:S05]  /*1620*/  IMAD R11, R11, UR6, RZ ;  /* 0x000000060b0b7c24 */ /* 0x008fca000f8e02ff */
[----:B----4-:R-:W-:-:S04]  /*1630*/  IADD3 R14, P0, PT, R11, UR12, RZ ;  /* 0x0000000c0b0e7c10 */ /* 0x010fc8000ff1e0ff */
[----:B0-----:R-:W-:-:S05]  /*1640*/  LEA.HI.X.SX32 R15, R11, UR13, 0x1, P0 ;  /* 0x0000000d0b0f7c11 */ /* 0x001fca00080f0eff */
[----:B------:R-:W3:Y:S04]  /*1650*/  LDG.E.U8 R11, desc[UR8][R14.64+0x2] ;  /* 0x000002080e0b7981 */ /* 0x000ee8000c1e1100 */
[----:B--2---:R-:W2:Y:S04]  /*1660*/  LDG.E.U8 R0, desc[UR8][R14.64+0x1] ;  /* 0x000001080e007981 */ /* 0x004ea8000c1e1100 */
[----:B------:R-:W4:Y:S04]  /*1670*/  LDG.E.U8 R2, desc[UR8][R14.64] ;  /* 0x000000080e027981 */ /* 0x000f28000c1e1100 */
[----:B---3--:R3:W-:Y:S04]  /*1680*/  STS.U8 [UR10+0x411], R11 ;  /* 0x0004110bff007988 */ /* 0x0087e8000800000a */
[----:B--2---:R3:W-:Y:S04]  /*1690*/  STS.U8 [UR10+0x925], R0 ;  /* 0x00092500ff007988 */ /* 0x0047e8000800000a */
[----:B----4-:R3:W-:Y:S02]  /*16a0*/  STS.U8 [UR10+0xe39], R2 ;  /* 0x000e3902ff007988 */ /* 0x0107e4000800000a */
.L_x_30:
[----:B------:R-:W-:Y:S05]  /*16b0*/  BSYNC.RECONVERGENT B0 ;  /* 0x0000000000007941 */ /* 0x000fea0003800200 */
.L_x_29:
[----:B------:R-:W-:Y:S05]  /*16c0*/  WARPSYNC.ALL ;  /* 0x0000000000007948 */ /* 0x000fea0003800000 */
[----:B01----:R-:W0:Y:S01]  /*16d0*/  LDC R21, c[0x0][0x398] ;  /* 0x0000e600ff157b82 */ /* 0x003e220000000800 */
[----:B------:R-:W1:Y:S01]  /*16e0*/  LDCU.64 UR6, c[0x0][0x380] ;  /* 0x00007000ff0677ac */ /* 0x000e620008000a00 */
[----:B---3--:R-:W-:-:S04]  /*16f0*/  IMAD R0, R10, UR11, R5 ;  /* 0x0000000b0a007c24 */ /* 0x008fc8000f8e0205 */
[----:B0-----:R-:W-:-:S05]  /*1700*/  IMAD R0, R0, R21, RZ ;  /* 0x0000001500007224 */ /* 0x001fca00078e02ff */
[----:B-1----:R-:W-:-:S04]  /*1710*/  IADD3 R14, P0, PT, R0, UR6, RZ ;  /* 0x00000006000e7c10 */ /* 0x002fc8000ff1e0ff */
[----:B------:R-:W-:-:S05]  /*1720*/  LEA.HI.X.SX32 R15, R0, UR7, 0x1, P0 ;  /* 0x00000007000f7c11 */ /* 0x000fca00080f0eff */
[----:B------:R-:W2:Y:S04]  /*1730*/  LDG.E.U8 R11, desc[UR8][R14.64+0x2] ;  /* 0x000002080e0b7981 */ /* 0x000ea8000c1e1100 */
        /* <DEDUP_REMOVED lines=8> */
[----:B------:R-:W-:-:S13]  /*17c0*/  ISETP.GE.U32.AND P0, PT, R19, UR11, PT ;  /* 0x0000000b13007c0c */ /* 0x000fda000bf06070 */
[----:B------:R-:W-:-:S05]  /*17d0*/  @!P0 IMAD R0, R21, 0x2, R0 ;  /* 0x0000000215008824 */ /* 0x000fca00078e0200 */
[----:B------:R-:W-:-:S04]  /*17e0*/  @!P0 IADD3 R2, P1, PT, R0, UR6, RZ ;  /* 0x0000000600028c10 */ /* 0x000fc8000ff3e0ff */
[----:B------:R-:W-:Y:S02]  /*17f0*/  @!P0 LEA.HI.X.SX32 R3, R0, UR7, 0x1, P1 ;  /* 0x0000000700038c11 */ /* 0x000fe400088f0eff */
[----:B------:R-:W-:-:S03]  /*1800*/  ISETP.GE.U32.AND P1, PT, R18, UR11, PT ;  /* 0x0000000b12007c0c */ /* 0x000fc6000bf26070 */
[----:B0-----:R-:W2:Y:S04]  /*1810*/  @!P0 LDG.E.U8 R11, desc[UR8][R2.64+0x2] ;  /* 0x00000208020b8981 */ /* 0x001ea8000c1e1100 */
[----:B------:R-:W3:Y:S04]  /*1820*/  @!P0 LDG.E.U8 R13, desc[UR8][R2.64+0x1] ;  /* 0x00000108020d8981 */ /* 0x000ee8000c1e1100 */
[----:B------:R-:W4:Y:S02]  /*1830*/  @!P0 LDG.E.U8 R17, desc[UR8][R2.64] ;  /* 0x0000000802118981 */ /* 0x000f24000c1e1100 */
[----:B------:R-:W-:-:S04]  /*1840*/  @!P1 IADD3 R14, P2, PT, R14, R21, RZ ;  /* 0x000000150e0e9210 */ /* 0x000fc80007f5e0ff */
[----:B------:R-:W-:-:S05]  /*1850*/  @!P1 LEA.HI.X.SX32 R15, R21, R15, 0x1, P2 ;  /* 0x0000000f150f9211 */ /* 0x000fca00010f0eff */
        /* <DEDUP_REMOVED lines=9> */
.L_x_34:
[----:B------:R-:W-:Y:S05]  /*18f0*/  BSYNC.RECONVERGENT B0 ;  /* 0x0000000000007941 */ /* 0x000fea0003800200 */
.L_x_28:
[----:B------:R-:W-:Y:S01]  /*1900*/  BAR.SYNC.DEFER_BLOCKING 0x0 ;  /* 0x0000000000007b1d */ /* 0x000fe20000010000 */
[----:B------:R-:W-:Y:S01]  /*1910*/  ISETP.GE.AND P0, PT, R9, UR11, PT ;  /* 0x0000000b09007c0c */ /* 0x000fe2000bf06270 */
[----:B------:R-:W-:Y:S01]  /*1920*/  HFMA2 R0, -RZ, RZ, 0, 0 ;  /* 0x00000000ff007431 */ /* 0x000fe200000001ff */
[----:B------:R-:W-:Y:S02]  /*1930*/  CS2R R2, SRZ ;  /* 0x0000000000027805 */ /* 0x000fe4000001ff00 */
[----:B------:R-:W-:Y:S01]  /*1940*/  ISETP.LT.OR P1, PT, R5, 0x2, P0 ;  /* 0x000000020500780c */ /* 0x000fe20000721670 */
[----:B------:R-:W-:Y:S03]  /*1950*/  BSSY.RECONVERGENT B0, `(.L_x_35) ;  /* 0x0000010000007945 */ /* 0x000fe60003800200 */
[----:B------:R-:W-:Y:S02]  /*1960*/  P2R R9, PR, RZ, 0x2 ;  /* 0x00000002ff097803 */ /* 0x000fe40000000000 */
[----:B------:R-:W-:-:S04]  /*1970*/  PLOP3.LUT P1, PT, P1, P6, PT, 0xf8, 0x8f ;  /* 0x00000000008f781c */ /* 0x000fc80000f2df70 */
[----:B0-----:R-:W-:-:S09]  /*1980*/  P2R R15, PR, RZ, 0x2 ;  /* 0x00000002ff0f7803 */ /* 0x001fd20000000000 */
[----:B------:R-:W-:Y:S05]  /*1990*/  @P1 BRA `(.L_x_36) ;  /* 0x00000000002c1947 */ /* 0x000fea0003800000 */
[----:B------:R-:W0:Y:S01]  /*19a0*/  LDS.U8 R0, [R6+UR10] ;  /* 0x0000000a06007984 */ /* 0x000e220008000000 */
[----:B------:R-:W2:Y:S03]  /*19b0*/  LDCU.U8 UR6, c[0x3][URZ] ;  /* 0x00c00000ff0677ac */ /* 0x000ea60008000000 */
[----:B------:R-:W3:Y:S04]  /*19c0*/  LDS.U8 R2, [R6+UR4] ;  /* 0x0000000406027984 */ /* 0x000ee80008000000 */
[----:B------:R-:W1:Y:S01]  /*19d0*/  LDS.U8 R3, [R6+UR5] ;  /* 0x0000000506037984 */ /* 0x000e620008000000 */
[----:B--2---:R-:W-:-:S06]  /*19e0*/  UPRMT UR6, UR6, 0x8880, URZ ;  /* 0x0000888006067896 */ /* 0x004fcc00080000ff */
[----:B0-----:R-:W-:Y:S02]  /*19f0*/  IMAD R0, R0, UR6, RZ ;  /* 0x0000000600007c24 */ /* 0x001fe4000f8e02ff */
[----:B---3--:R-:W-:Y:S02]  /*1a00*/  IMAD R2, R2, UR6, RZ ;  /* 0x0000000602027c24 */ /* 0x008fe4000f8e02ff */
[----:B-1----:R-:W-:Y:S01]  /*1a10*/  IMAD R11, R3, UR6, RZ ;  /* 0x00000006030b7c24 */ /* 0x002fe2000f8e02ff */
[----:B------:R-:W-:Y:S02]  /*1a20*/  I2FP.F32.S32 R3, R0 ;  /* 0x0000000000037245 */ /* 0x000fe40000201400 */
[----:B------:R-:W-:Y:S02]  /*1a30*/  I2FP.F32.S32 R2, R2 ;  /* 0x0000000200027245 */ /* 0x000fe40000201400 */
[----:B------:R-:W-:-:S07]  /*1a40*/  I2FP.F32.S32 R0, R11 ;  /* 0x0000000b00007245 */ /* 0x000fce0000201400 */
.L_x_36:
[----:B------:R-:W-:Y:S05]  /*1a50*/  BSYNC.RECONVERGENT B0 ;  /* 0x0000000000007941 */ /* 0x000fea0003800200 */
.L_x_35:
[C---:B------:R-:W-:Y:S01]  /*1a60*/  ISETP.GT.AND P2, PT, R5.reuse, UR11, PT ;  /* 0x0000000b05007c0c */ /* 0x040fe2000bf44270 */
[----:B------:R-:W-:Y:S03]  /*1a70*/  BSSY.RECONVERGENT B0, `(.L_x_37) ;  /* 0x0000012000007945 */ /* 0x000fe60003800200 */
[----:B------:R-:W-:-:S04]  /*1a80*/  ISETP.LT.OR P2, PT, R5, 0x1, P2 ;  /* 0x000000010500780c */ /* 0x000fc80001741670 */
[----:B------:R-:W-:-:S04]  /*1a90*/  PLOP3.LUT P0, PT, P2, P6, PT, 0xf8, 0x8f ;  /* 0x00000000008f781c */ /* 0x000fc8000170df70 */
[----:B------:R-:W-:-:S09]  /*1aa0*/  P2R R16, PR, RZ, 0x1 ;  /* 0x00000001ff107803 */ /* 0x000fd20000000000 */
[----:B------:R-:W-:Y:S05]  /*1ab0*/  @P0 BRA `(.L_x_38) ;  /* 0x0000000000340947 */ /* 0x000fea0003800000 */
[----:B-1----:R-:W0:Y:S01]  /*1ac0*/  LDS.U8 R11, [R6+UR10+0x1] ;  /* 0x0000010a060b7984 */ /* 0x002e220008000000 */
[----:B------:R-:W0:Y:S03]  /*1ad0*/  LDCU.S8 UR6, c[0x3][0x5] ;  /* 0x00c000a0ff0677ac */ /* 0x000e260008000200 */
[----:B------:R-:W1:Y:S04]  /*1ae0*/  LDS.U8 R13, [R6+UR4+0x1] ;  /* 0x00000104060d7984 */ /* 0x000e680008000000 */
[----:B------:R-:W2:Y:S01]  /*1af0*/  LDS.U8 R14, [R6+UR5+0x1] ;  /* 0x00000105060e7984 */ /* 0x000ea20008000000 */
[----:B0-----:R-:W-:Y:S02]  /*1b00*/  IMAD R11, R11, UR6, RZ ;  /* 0x000000060b0b7c24 */ /* 0x001fe4000f8e02ff */
[----:B-1----:R-:W-:-:S02]  /*1b10*/  IMAD R13, R13, UR6, RZ ;  /* 0x000000060d0d7c24 */ /* 0x002fc4000f8e02ff */
[----:B--2---:R-:W-:Y:S01]  /*1b20*/  IMAD R17, R14, UR6, RZ ;  /* 0x000000060e117c24 */ /* 0x004fe2000f8e02ff */
[----:B------:R-:W-:Y:S02]  /*1b30*/  I2FP.F32.S32 R14, R11 ;  /* 0x0000000b000e7245 */ /* 0x000fe40000201400 */
[----:B------:R-:W-:Y:S02]  /*1b40*/  I2FP.F32.S32 R13, R13 ;  /* 0x0000000d000d7245 */ /* 0x000fe40000201400 */
[----:B------:R-:W-:Y:S01]  /*1b50*/  I2FP.F32.S32 R17, R17 ;  /* 0x0000001100117245 */ /* 0x000fe20000201400 */
[----:B------:R-:W-:Y:S02]  /*1b60*/  FADD R3, R3, R14 ;  /* 0x0000000e03037221 */ /* 0x000fe40000000000 */
[----:B------:R-:W-:Y:S02]  /*1b70*/  FADD R2, R2, R13 ;  /* 0x0000000d02027221 */ /* 0x000fe40000000000 */
[----:B------:R-:W-:-:S07]  /*1b80*/  FADD R0, R0, R17 ;  /* 0x0000001100007221 */ /* 0x000fce0000000000 */
.L_x_38:
[----:B------:R-:W-:Y:S05]  /*1b90*/  BSYNC.RECONVERGENT B0 ;  /* 0x0000000000007941 */ /* 0x000fea0003800200 */
.L_x_37:
[C---:B------:R-:W-:Y:S01]  /*1ba0*/  ISETP.GE.AND P0, PT, R5.reuse, UR11, PT ;  /* 0x0000000b05007c0c */ /* 0x040fe2000bf06270 */
[----:B------:R-:W-:Y:S03]  /*1bb0*/  BSSY.RECONVERGENT B0, `(.L_x_39) ;  /* 0x0000013000007945 */ /* 0x000fe60003800200 */
[----:B------:R-:W-:-:S04]  /*1bc0*/  ISETP.LT.OR P1, PT, R5, RZ, P0 ;  /* 0x000000ff0500720c */ /* 0x000fc80000721670 */
[----:B-1----:R-:W-:Y:S02]  /*1bd0*/  P2R R21, PR, RZ, 0x2 ;  /* 0x00000002ff157803 */ /* 0x002fe40000000000 */
[----:B------:R-:W-:-:S04]  /*1be0*/  PLOP3.LUT P1, PT, P1, P6, PT, 0xf8, 0x8f ;  /* 0x00000000008f781c */ /* 0x000fc80000f2df70 */
[----:B------:R-:W-:-:S09]  /*1bf0*/  P2R R17, PR, RZ, 0x2 ;  /* 0x00000002ff117803 */ /* 0x000fd20000000000 */
[----:B------:R-:W-:Y:S05]  /*1c00*/  @P1 BRA `(.L_x_40) ;  /* 0x0000000000341947 */ /* 0x000fea0003800000 */
[----:B------:R-:W0:Y:S01]  /*1c10*/  LDS.U8 R11, [R6+UR10+0x2] ;  /* 0x0000020a060b7984 */ /* 0x000e220008000000 */
        /* <DEDUP_REMOVED lines=12> */
.L_x_40:
[----:B------:R-:W-:Y:S05]  /*1ce0*/  BSYNC.RECONVERGENT B0 ;  /* 0x0000000000007941 */ /* 0x000fea0003800200 */
.L_x_39:
[----:B------:R-:W-:Y:S01]  /*1cf0*/  ISETP.GE.AND P1, PT, R18, UR11, PT ;  /* 0x0000000b12007c0c */ /* 0x000fe2000bf26270 */
[----:B------:R-:W-:Y:S03]  /*1d00*/  BSSY.RECONVERGENT B0, `(.L_x_41) ;  /* 0x0000012000007945 */ /* 0x000fe60003800200 */
[----:B------:R-:W-:-:S04]  /*1d10*/  ISETP.LT.OR P1, PT, R5, -0x1, P1 ;  /* 0xffffffff0500780c */ /* 0x000fc80000f21670 */
        /* <DEDUP_REMOVED lines=16> */
.L_x_42:
[----:B------:R-:W-:Y:S05]  /*1e20*/  BSYNC.RECONVERGENT B0 ;  /* 0x0000000000007941 */ /* 0x000fea0003800200 */
.L_x_41:
[----:B------:R-:W-:Y:S01]  /*1e30*/  ISETP.GE.AND P0, PT, R19, UR11, PT ;  /* 0x0000000b13007c0c */ /* 0x000fe2000bf06270 */
[----:B------:R-:W-:Y:S01]  /*1e40*/  BSSY.RECONVERGENT B0, `(.L_x_43) ;  /* 0x0000018000007945 */ /* 0x000fe20003800200 */
[----:B------:R-:W-:Y:S02]  /*1e50*/  P2R R11, PR, RZ, 0x2 ;  /* 0x00000002ff0b7803 */ /* 0x000fe40000000000 */
[----:B------:R-:W-:Y:S02]  /*1e60*/  ISETP.LT.OR P0, PT, R5, -0x2, P0 ;  /* 0xfffffffe0500780c */ /* 0x000fe40000701670 */
[----:B------:R-:W-:Y:S02]  /*1e70*/  ISETP.NE.AND P1, PT, R21, RZ, PT ;  /* 0x000000ff1500720c */ /* 0x000fe40003f25270 */
[----:B------:R-:W-:Y:S02]  /*1e80*/  PLOP3.LUT P6, PT, P0, P6, PT, 0xf8, 0x8f ;  /* 0x00000000008f781c */ /* 0x000fe400007cdf70 */
[----:B------:R-:W-:-:S02]  /*1e90*/  PLOP3.LUT P1, PT, P1, P5, PT, 0xf8, 0x8f ;  /* 0x00000000008f781c */ /* 0x000fc40000f2bf70 */
[----:B------:R-:W-:Y:S02]  /*1ea0*/  P2R R19, PR, RZ, 0x40 ;  /* 0x00000040ff137803 */ /* 0x000fe40000000000 */
[----:B------:R-:W-:Y:S02]  /*1eb0*/  P2R R13, PR, RZ, 0x2 ;  /* 0x00000002ff0d7803 */ /* 0x000fe40000000000 */
[----:B------:R-:W-:-:S05]  /*1ec0*/  ISETP.NE.AND P1, PT, R11, RZ, PT ;  /* 0x000000ff0b00720c */ /* 0x000fca0003f25270 */
[----:B------:R-:W-:Y:S08]  /*1ed0*/  @P6 BRA `(.L_x_44) ;  /* 0x0000000000386947 */ /* 0x000ff00003800000 */
[----:B------:R-:W0:Y:S01]  /*1ee0*/  LDS.U8 R11, [R6+UR10+0x4] ;  /* 0x0000040a060b7984 */ /* 0x000e220008000000 */
[----:B------:R-:W1:Y:S03]  /*1ef0*/  LDCU.U8 UR6, c[0x3][0x14] ;  /* 0x00c00280ff0677ac */ /* 0x000e660008000000 */
[----:B------:R-:W2:Y:S04]  /*1f00*/  LDS.U8 R14, [R6+UR4+0x4] ;  /* 0x00000404060e7984 */ /* 0x000ea80008000000 */
[----:B------:R-:W3:Y:S01]  /*1f10*/  LDS.U8 R20, [R6+UR5+0x4] ;  /* 0x0000040506147984 */ /* 0x000ee20008000000 */
[----:B-1----:R-:W-:-:S06]  /*1f20*/  UPRMT UR6, UR6, 0x8880, URZ ;  /* 0x0000888006067896 */ /* 0x002fcc00080000ff */
[----:B0-----:R-:W-:Y:S02]  /*1f30*/  IMAD R11, R11, UR6, RZ ;  /* 0x000000060b0b7c24 */ /* 0x001fe4000f8e02ff */
[----:B--2---:R-:W-:-:S03]  /*1f40*/  IMAD R21, R14, UR6, RZ ;  /* 0x000000060e157c24 */ /* 0x004fc6000f8e02ff */
[----:B------:R-:W-:Y:S01]  /*1f50*/  I2FP.F32.S32 R14, R11 ;  /* 0x0000000b000e7245 */ /* 0x000fe20000201400 */
[----:B---3--:R-:W-:Y:S01]  /*1f60*/  IMAD R20, R20, UR6, RZ ;  /* 0x0000000614147c24 */ /* 0x008fe2000f8e02ff */
[----:B------:R-:W-:-:S03]  /*1f70*/  I2FP.F32.S32 R21, R21 ;  /* 0x0000001500157245 */ /* 0x000fc60000201400 */
[----:B------:R-:W-:Y:S01]  /*1f80*/  FADD R3, R3, R14 ;  /* 0x0000000e03037221 */ /* 0x000fe20000000000 */
[----:B------:R-:W-:Y:S01]  /*1f90*/  I2FP.F32.S32 R11, R20 ;  /* 0x00000014000b7245 */ /* 0x000fe20000201400 */
[----:B------:R-:W-:-:S04]  /*1fa0*/  FADD R2, R2, R21 ;  /* 0x0000001502027221 */ /* 0x000fc80000000000 */
[----:B------:R-:W-:-:S07]  /*1fb0*/  FADD R0, R0, R11 ;  /* 0x0000000b00007221 */ /* 0x000fce0000000000 */
.L_x_44:
[----:B------:R-:W-:Y:S05]  /*1fc0*/  BSYNC.RECONVERGENT B0 ;  /* 0x0000000000007941 */ /* 0x000fea0003800200 */
.L_x_43:
[----:B------:R-:W-:Y:S01]  /*1fd0*/  ISETP.NE.AND P6, PT, R9, RZ, PT ;  /* 0x000000ff0900720c */ /* 0x000fe20003fc5270 */
[----:B------:R-:W-:Y:S03]  /*1fe0*/  BSSY.RECONVERGENT B0, `(.L_x_45) ;  /* 0x0000011000007945 */ /* 0x000fe60003800200 */
        /* <DEDUP_REMOVED lines=8> */
[----:B-1----:R-:W-:-:S03]  /*2070*/  IMAD R22, R14, UR6, RZ ;  /* 0x000000060e167c24 */ /* 0x002fc6000f8e02ff */
[----:B------:R-:W-:Y:S01]  /*2080*/  I2FP.F32.S32 R14, R11 ;  /* 0x0000000b000e7245 */ /* 0x000fe20000201400 */
[----:B--2---:R-:W-:Y:S01]  /*2090*/  IMAD R21, R21, UR6, RZ ;  /* 0x0000000615157c24 */ /* 0x004fe2000f8e02ff */
[----:B------:R-:W-:-:S03]  /*20a0*/  I2FP.F32.S32 R11, R22 ;  /* 0x00000016000b7245 */ /* 0x000fc60000201400 */
[----:B------:R-:W-:Y:S01]  /*20b0*/  FADD R3, R3, R14 ;  /* 0x0000000e03037221 */ /* 0x000fe20000000000 */
[----:B------:R-:W-:Y:S01]  /*20c0*/  I2FP.F32.S32 R21, R21 ;  /* 0x0000001500157245 */ /* 0x000fe20000201400 */
[----:B------:R-:W-:-:S04]  /*20d0*/  FADD R2, R2, R11 ;  /* 0x0000000b02027221 */ /* 0x000fc80000000000 */
[----:B------:R-:W-:-:S07]  /*20e0*/  FADD R0, R0, R21 ;  /* 0x0000001500007221 */ /* 0x000fce0000000000 */
.L_x_46:
[----:B------:R-:W-:Y:S05]  /*20f0*/  BSYNC.RECONVERGENT B0 ;  /* 0x0000000000007941 */ /* 0x000fea0003800200 */
.L_x_45:
[----:B------:R-:W-:Y:S01]  /*2100*/  PLOP3.LUT P6, PT, P2, P5, PT, 0xf8, 0x8f ;  /* 0x00000000008f781c */ /* 0x000fe200017cbf70 */
[----:B------:R-:W-:Y:S03]  /*2110*/  BSSY.RECONVERGENT B0, `(.L_x_47) ;  /* 0x0000010000007945 */ /* 0x000fe60003800200 */
        /* <DEDUP_REMOVED lines=15> */
.L_x_48:
[----:B------:R-:W-:Y:S05]  /*2210*/  BSYNC.RECONVERGENT B0 ;  /* 0x0000000000007941 */ /* 0x000fea0003800200 */
.L_x_47:
[----:B------:R-:W-:Y:S01]  /*2220*/  ISETP.NE.AND P6, PT, R13, RZ, PT ;  /* 0x000000ff0d00720c */ /* 0x000fe20003fc5270 */
[----:B------:R-:W-:-:S12]  /*2230*/  BSSY.RECONVERGENT B0, `(.L_x_49) ;  /* 0x000000f000007945 */ /* 0x000fd80003800200 */
        /* <DEDUP_REMOVED lines=14> */
.L_x_50:
[----:B------:R-:W-:Y:S05]  /*2320*/  BSYNC.RECONVERGENT B0 ;  /* 0x0000000000007941 */ /* 0x000fea0003800200 */
.L_x_49:
[----:B------:R-:W-:Y:S01]  /*2330*/  PLOP3.LUT P6, PT, P1, P5, PT, 0xf8, 0x8f ;  /* 0x00000000008f781c */ /* 0x000fe20000fcbf70 */
[----:B------:R-:W-:Y:S03]  /*2340*/  BSSY.RECONVERGENT B0, `(.L_x_51) ;  /* 0x0000014000007945 */ /* 0x000fe60003800200 */
[----:B------:R-:W-:Y:S02]  /*2350*/  P2R R22, PR, RZ, 0x40 ;  /* 0x00000040ff167803 */ /* 0x000fe40000000000 */
[----:B------:R-:W-:Y:S02]  /*2360*/  PLOP3.LUT P6, PT, P0, P5, PT, 0xf8, 0x8f ;  /* 0x00000000008f781c */ /* 0x000fe400007cbf70 */
[----:B------:R-:W-:Y:S02]  /*2370*/  ISETP.NE.AND P5, PT, R22, RZ, PT ;  /* 0x000000ff1600720c */ /* 0x000fe40003fa5270 */
[----:B------:R-:W-:-:S11]  /*2380*/  P2R R23, PR, RZ, 0x40 ;  /* 0x00000040ff177803 */ /* 0x000fd60000000000 */
[----:B------:R-:W-:Y:S05]  /*2390*/  @P5 BRA `(.L_x_52) ;  /* 0x0000000000385947 */ /* 0x000fea0003800000 */
        /* <DEDUP_REMOVED lines=14> */
.L_x_52:
[----:B------:R-:W-:Y:S05]  /*2480*/  BSYNC.RECONVERGENT B0 ;  /* 0x0000000000007941 */ /* 0x000fea0003800200 */
.L_x_51:
[----:B------:R-:W-:Y:S04]  /*2490*/  BSSY.RECONVERGENT B0, `(.L_x_53) ;  /* 0x000000f000007945 */ /* 0x000fe80003800200 */
        /* <DEDUP_REMOVED lines=14> */
.L_x_54:
[----:B------:R-:W-:Y:S05]  /*2580*/  BSYNC.RECONVERGENT B0 ;  /* 0x0000000000007941 */ /* 0x000fea0003800200 */
.L_x_53:
[----:B------:R-:W-:Y:S01]  /*2590*/  ISETP.NE.AND P5, PT, R9, RZ, PT ;  /* 0x000000ff0900720c */ /* 0x000fe20003fa5270 */
[----:B------:R-:W-:Y:S03]  /*25a0*/  BSSY.RECONVERGENT B0, `(.L_x_55) ;  /* 0x0000010000007945 */ /* 0x000fe60003800200 */
[----:B------:R-:W-:-:S13]  /*25b0*/  ISETP.GE.OR P5, PT, R4, R7, P5 ;  /* 0x000000070400720c */ /* 0x000fda0002fa6670 */
        /* <DEDUP_REMOVED lines=14> */
.L_x_56:
[----:B------:R-:W-:Y:S05]  /*26a0*/  BSYNC.RECONVERGENT B0 ;  /* 0x0000000000007941 */ /* 0x000fea0003800200 */
.L_x_55:
[----:B------:R-:W-:Y:S01]  /*26b0*/  ISETP.GE.OR P5, PT, R4, R7, P2 ;  /* 0x000000070400720c */ /* 0x000fe200017a6670 */
        /* <DEDUP_REMOVED lines=16> */
.L_x_58:
[----:B------:R-:W-:Y:S05]  /*27c0*/  BSYNC.RECONVERGENT B0 ;  /* 0x0000000000007941 */ /* 0x000fea0003800200 */
.L_x_57:
[C---:B------:R-:W-:Y:S01]  /*27d0*/  ISETP.GE.OR P5, PT, R5.reuse, UR11, P4 ;  /* 0x0000000b05007c0c */ /* 0x040fe2000a7a6670 */
[----:B------:R-:W-:Y:S03]  /*27e0*/  BSSY.RECONVERGENT B0, `(.L_x_59) ;  /* 0x0000012000007945 */ /* 0x000fe60003800200 */
[----:B------:R-:W-:-:S04]  /*27f0*/  ISETP.LT.OR P6, PT, R5, RZ, P5 ;  /* 0x000000ff0500720c */ /* 0x000fc80002fc1670 */
[----:B------:R-:W-:-:S09]  /*2800*/  P2R R25, PR, RZ, 0x40 ;  /* 0x00000040ff197803 */ /* 0x000fd20000000000 */
        /* <DEDUP_REMOVED lines=15> */
.L_x_60:
[----:B------:R-:W-:Y:S05]  /*2900*/  BSYNC.RECONVERGENT B0 ;  /* 0x0000000000007941 */ /* 0x000fea0003800200 */
.L_x_59:
[----:B------:R-:W-:Y:S01]  /*2910*/  ISETP.GE.OR P5, PT, R4, R7, P1 ;  /* 0x000000070400720c */ /* 0x000fe20000fa6670 */
        /* <DEDUP_REMOVED lines=15> */
.L_x_62:
[----:B------:R-:W-:Y:S05]  /*2a10*/  BSYNC.RECONVERGENT B0 ;  /* 0x0000000000007941 */ /* 0x000fea0003800200 */
.L_x_61:
        /* <DEDUP_REMOVED lines=16> */
.L_x_64:
[----:B------:R-:W-:Y:S05]  /*2b20*/  BSYNC.RECONVERGENT B0 ;  /* 0x0000000000007941 */ /* 0x000fea0003800200 */
.L_x_63:
        /* <DEDUP_REMOVED lines=17> */
.L_x_66:
[----:B------:R-:W-:Y:S05]  /*2c40*/  BSYNC.RECONVERGENT B0 ;  /* 0x0000000000007941 */ /* 0x000fea0003800200 */
.L_x_65:
[----:B------:R-:W-:Y:S01]  /*2c50*/  ISETP.GE.OR P5, PT, R8, R7, P2 ;  /* 0x000000070800720c */ /* 0x000fe200017a6670 */
[----:B------:R-:W-:-:S12]  /*2c60*/  BSSY.RECONVERGENT B0, `(.L_x_67) ;  /* 0x0000010000007945 */ /* 0x000fd80003800200 */
        /* <DEDUP_REMOVED lines=15> */
.L_x_68:
[----:B------:R-:W-:Y:S05]  /*2d60*/  BSYNC.RECONVERGENT B0 ;  /* 0x0000000000007941 */ /* 0x000fea0003800200 */
.L_x_67:
[C---:B------:R-:W-:Y:S01]  /*2d70*/  ISETP.GE.OR P6, PT, R5.reuse, UR11, P3 ;  /* 0x0000000b05007c0c */ /* 0x040fe20009fc6670 */
[----:B------:R-:W-:Y:S01]  /*2d80*/  BSSY.RECONVERGENT B0, `(.L_x_69) ;  /* 0x0000016000007945 */ /* 0x000fe20003800200 */
[----:B------:R-:W-:Y:S02]  /*2d90*/  ISETP.GE.OR P2, PT, R10, R7, P2 ;  /* 0x000000070a00720c */ /* 0x000fe40001746670 */
[----:B------:R-:W-:Y:S02]  /*2da0*/  ISETP.LT.OR P6, PT, R5, RZ, P6 ;  /* 0x000000ff0500720c */ /* 0x000fe400037c1670 */
[----:B------:R-:W-:Y:S02]  /*2db0*/  P2R R14, PR, RZ, 0x4 ;  /* 0x00000004ff0e7803 */ /* 0x000fe40000000000 */
[----:B------:R-:W-:Y:S02]  /*2dc0*/  P2R R11, PR, RZ, 0x40 ;  /* 0x00000040ff0b7803 */ /* 0x000fe40000000000 */
[----:B------:R-:W-:-:S02]  /*2dd0*/  ISETP.NE.AND P6, PT, R9, RZ, PT ;  /* 0x000000ff0900720c */ /* 0x000fc40003fc5270 */
[----:B------:R-:W-:Y:S02]  /*2de0*/  ISETP.NE.AND P2, PT, R11, RZ, PT ;  /* 0x000000ff0b00720c */ /* 0x000fe40003f45270 */
[----:B------:R-:W-:-:S11]  /*2df0*/  ISETP.GE.OR P6, PT, R10, R7, P6 ;  /* 0x000000070a00720c */ /* 0x000fd600037c6670 */
        /* <DEDUP_REMOVED lines=14> */
.L_x_70:
[----:B------:R-:W-:Y:S05]  /*2ee0*/  BSYNC.RECONVERGENT B0 ;  /* 0x0000000000007941 */ /* 0x000fea0003800200 */
.L_x_69:
        /* <DEDUP_REMOVED lines=16> */
.L_x_72:
[----:B------:R-:W-:Y:S05]  /*2ff0*/  BSYNC.RECONVERGENT B0 ;  /* 0x0000000000007941 */ /* 0x000fea0003800200 */
.L_x_71:
        /* <DEDUP_REMOVED lines=16> */
.L_x_74:
[----:B------:R-:W-:Y:S05]  /*3100*/  BSYNC.RECONVERGENT B0 ;  /* 0x0000000000007941 */ /* 0x000fea0003800200 */
.L_x_73:
[----:B------:R-:W-:Y:S04]  /*3110*/  BSSY.RECONVERGENT B0, `(.L_x_75) ;  /* 0x0000010000007945 */ /* 0x000fe80003800200 */
        /* <DEDUP_REMOVED lines=15> */
.L_x_76:
[----:B------:R-:W-:Y:S05]  /*3210*/  BSYNC.RECONVERGENT B0 ;  /* 0x0000000000007941 */ /* 0x000fea0003800200 */
.L_x_75:
        /* <DEDUP_REMOVED lines=16> */
.L_x_78:
[----:B------:R-:W-:Y:S05]  /*3320*/  BSYNC.RECONVERGENT B0 ;  /* 0x0000000000007941 */ /* 0x000fea0003800200 */
.L_x_77:
[----:B------:R-:W-:Y:S01]  /*3330*/  ISETP.NE.AND P2, PT, R12, RZ, PT ;  /* 0x000000ff0c00720c */ /* 0x000fe20003f45270 */
[----:B------:R-:W-:Y:S01]  /*3340*/  BSSY.RECONVERGENT B0, `(.L_x_79) ;  /* 0x0000016000007945 */ /* 0x000fe20003800200 */
[CC--:B------:R-:W-:Y:S02]  /*3350*/  ISETP.GE.OR P1, PT, R10.reuse, R7.reuse, P1 ;  /* 0x000000070a00720c */ /* 0x0c0fe40000f26670 */
[----:B------:R-:W-:Y:S02]  /*3360*/  CS2R R8, SRZ ;  /* 0x0000000000087805 */ /* 0x000fe4000001ff00 */
[C---:B------:R-:W-:Y:S02]  /*3370*/  ISETP.GE.OR P2, PT, R5.reuse, UR11, P2 ;  /* 0x0000000b05007c0c */ /* 0x040fe40009746670 */
[----:B------:R-:W-:Y:S01]  /*3380*/  ISETP.GE.OR P0, PT, R10, R7, P0 ;  /* 0x000000070a00720c */ /* 0x000fe20000706670 */
[----:B------:R-:W-:Y:S01]  /*3390*/  IMAD.MOV.U32 R7, RZ, RZ, RZ ;  /* 0x000000ffff077224 */ /* 0x000fe200078e00ff */
[----:B------:R-:W-:-:S02]  /*33a0*/  ISETP.LT.OR P2, PT, R5, RZ, P2 ;  /* 0x000000ff0500720c */ /* 0x000fc40001741670 */
[----:B------:R-:W-:-:S11]  /*33b0*/  IADD3 R27, PT, PT, R5, -0x2, RZ ;  /* 0xfffffffe051b7810 */ /* 0x000fd60007ffe0ff */
        /* <DEDUP_REMOVED lines=14> */
.L_x_80:
[----:B------:R-:W-:Y:S05]  /*34a0*/  BSYNC.RECONVERGENT B0 ;  /* 0x0000000000007941 */ /* 0x000fea0003800200 */
.L_x_79:
        /* <DEDUP_REMOVED lines=15> */
.L_x_82:
[----:B------:R-:W-:Y:S05]  /*35a0*/  BSYNC.RECONVERGENT B0 ;  /* 0x0000000000007941 */ /* 0x000fea0003800200 */
.L_x_81:
        /* <DEDUP_REMOVED lines=16> */
.L_x_84:
[----:B------:R-:W-:Y:S05]  /*36b0*/  BSYNC.RECONVERGENT B0 ;  /* 0x0000000000007941 */ /* 0x000fea0003800200 */
.L_x_83:
[----:B------:R-:W-:Y:S01]  /*36c0*/  ISETP.NE.AND P1, PT, R15, RZ, PT ;  /* 0x000000ff0f00720c */ /* 0x000fe20003f25270 */
[----:B------:R-:W-:-:S12]  /*36d0*/  BSSY.RECONVERGENT B0, `(.L_x_85) ;  /* 0x000000c000007945 */ /* 0x000fd80003800200 */
[----:B------:R-:W-:Y:S05]  /*36e0*/  @P1 BRA `(.L_x_86) ;  /* 0x0000000000281947 */ /* 0x000fea0003800000 */
[----:B------:R-:W0:Y:S01]  /*36f0*/  LDS.U8 R7, [R6+UR10] ;  /* 0x0000000a06077984 */ /* 0x000e220008000000 */
[----:B------:R-:W0:Y:S03]  /*3700*/  LDCU.S8 UR6, c[0x3][0x19] ;  /* 0x00c00320ff0677ac */ /* 0x000e260008000200 */
[----:B------:R-:W1:Y:S04]  /*3710*/  LDS.U8 R8, [R6+UR4] ;  /* 0x0000000406087984 */ /* 0x000e680008000000 */
[----:B------:R-:W2:Y:S01]  /*3720*/  LDS.U8 R9, [R6+UR5] ;  /* 0x0000000506097984 */ /* 0x000ea20008000000 */
[----:B0-----:R-:W-:Y:S02]  /*3730*/  IMAD R7, R7, UR6, RZ ;  /* 0x0000000607077c24 */ /* 0x001fe4000f8e02ff */
[----:B-1----:R-:W-:-:S03]  /*3740*/  IMAD R8, R8, UR6, RZ ;  /* 0x0000000608087c24 */ /* 0x002fc6000f8e02ff */
[----:B------:R-:W-:Y:S01]  /*3750*/  I2FP.F32.S32 R7, R7 ;  /* 0x0000000700077245 */ /* 0x000fe20000201400 */
[----:B--2---:R-:W-:Y:S01]  /*3760*/  IMAD R9, R9, UR6, RZ ;  /* 0x0000000609097c24 */ /* 0x004fe2000f8e02ff */
[----:B------:R-:W-:-:S04]  /*3770*/  I2FP.F32.S32 R8, R8 ;  /* 0x0000000800087245 */ /* 0x000fc80000201400 */
[----:B------:R-:W-:-:S07]  /*3780*/  I2FP.F32.S32 R9, R9 ;  /* 0x0000000900097245 */ /* 0x000fce0000201400 */
.L_x_86:
[----:B------:R-:W-:Y:S05]  /*3790*/  BSYNC.RECONVERGENT B0 ;  /* 0x0000000000007941 */ /* 0x000fea0003800200 */
.L_x_85:
        /* <DEDUP_REMOVED lines=16> */
.L_x_88:
[----:B------:R-:W-:Y:S05]  /*38a0*/  BSYNC.RECONVERGENT B0 ;  /* 0x0000000000007941 */ /* 0x000fea0003800200 */
.L_x_87:
        /* <DEDUP_REMOVED lines=16> */
.L_x_90:
[----:B------:R-:W-:Y:S05]  /*39b0*/  BSYNC.RECONVERGENT B0 ;  /* 0x0000000000007941 */ /* 0x000fea0003800200 */
.L_x_89:
[----:B------:R-:W-:Y:S01]  /*39c0*/  ISETP.NE.AND P1, PT, R18, RZ, PT ;  /* 0x000000ff1200720c */ /* 0x000fe20003f25270 */
        /* <DEDUP_REMOVED lines=16> */
.L_x_92:
[----:B------:R-:W-:Y:S05]  /*3ad0*/  BSYNC.RECONVERGENT B0 ;  /* 0x0000000000007941 */ /* 0x000fea0003800200 */
.L_x_91:
        /* <DEDUP_REMOVED lines=16> */
.L_x_94:
[----:B------:R-:W-:Y:S05]  /*3be0*/  BSYNC.RECONVERGENT B0 ;  /* 0x0000000000007941 */ /* 0x000fea0003800200 */
.L_x_93:
        /* <DEDUP_REMOVED lines=16> */
.L_x_96:
[----:B------:R-:W-:Y:S05]  /*3cf0*/  BSYNC.RECONVERGENT B0 ;  /* 0x0000000000007941 */ /* 0x000fea0003800200 */
.L_x_95:
        /* <DEDUP_REMOVED lines=16> */
.L_x_98:
[----:B------:R-:W-:Y:S05]  /*3e00*/  BSYNC.RECONVERGENT B0 ;  /* 0x0000000000007941 */ /* 0x000fea0003800200 */
.L_x_97:
        /* <DEDUP_REMOVED lines=17> */
.L_x_100:
[----:B------:R-:W-:Y:S05]  /*3f20*/  BSYNC.RECONVERGENT B0 ;  /* 0x0000000000007941 */ /* 0x000fea0003800200 */
.L_x_99:
        /* <DEDUP_REMOVED lines=16> */
.L_x_102:
[----:B------:R-:W-:Y:S05]  /*4030*/  BSYNC.RECONVERGENT B0 ;  /* 0x0000000000007941 */ /* 0x000fea0003800200 */
.L_x_101:
        /* <DEDUP_REMOVED lines=16> */
.L_x_104:
[----:B------:R-:W-:Y:S05]  /*4140*/  BSYNC.RECONVERGENT B0 ;  /* 0x0000000000007941 */ /* 0x000fea0003800200 */
.L_x_103:
[----:B------:R-:W-:Y:S01]  /*4150*/  ISETP.GE.OR P1, PT, R27, UR11, P4 ;  /* 0x0000000b1b007c0c */ /* 0x000fe2000a726670 */
[----:B------:R-:W-:Y:S01]  /*4160*/  BSSY.RECONVERGENT B0, `(.L_x_105) ;  /* 0x0000012000007945 */ /* 0x000fe20003800200 */
[C---:B------:R-:W-:Y:S01]  /*4170*/  VIADD R17, R5.reuse, 0x1 ;  /* 0x0000000105117836 */ /* 0x040fe20000000000 */
[C---:B------:R-:W-:Y:S02]  /*4180*/  IADD3 R18, PT, PT, R5.reuse, 0x2, RZ ;  /* 0x0000000205127810 */ /* 0x040fe40007ffe0ff */
[----:B------:R-:W-:-:S13]  /*4190*/  ISETP.LT.OR P1, PT, R5, 0x2, P1 ;  /* 0x000000020500780c */ /* 0x000fda0000f21670 */
        /* <DEDUP_REMOVED lines=14> */
.L_x_106:
[----:B------:R-:W-:Y:S05]  /*4280*/  BSYNC.RECONVERGENT B0 ;  /* 0x0000000000007941 */ /* 0x000fea0003800200 */
.L_x_105:
        /* <DEDUP_REMOVED lines=17> */
.L_x_108:
[----:B------:R-:W-:Y:S05]  /*43a0*/  BSYNC.RECONVERGENT B0 ;  /* 0x0000000000007941 */ /* 0x000fea0003800200 */
.L_x_107:
        /* <DEDUP_REMOVED lines=16> */
.L_x_110:
[----:B------:R-:W-:Y:S05]  /*44b0*/  BSYNC.RECONVERGENT B0 ;  /* 0x0000000000007941 */ /* 0x000fea0003800200 */
.L_x_109:
[----:B------:R-:W-:Y:S01]  /*44c0*/  ISETP.GE.OR P1, PT, R17, UR11, P4 ;  /* 0x0000000b11007c0c */ /* 0x000fe2000a726670 */
[----:B------:R-:W-:Y:S01]  /*44d0*/  BSSY.RECONVERGENT B0, `(.L_x_111) ;  /* 0x0000012000007945 */ /* 0x000fe20003800200 */
[----:B------:R-:W-:Y:S02]  /*44e0*/  ISETP.GE.OR P4, PT, R18, UR11, P4 ;  /* 0x0000000b12007c0c */ /* 0x000fe4000a786670 */
[C---:B------:R-:W-:Y:S02]  /*44f0*/  ISETP.LT.OR P1, PT, R5.reuse, -0x1, P1 ;  /* 0xffffffff0500780c */ /* 0x040fe40000f21670 */
[----:B------:R-:W-:-:S11]  /*4500*/  ISETP.LT.OR P4, PT, R5, -0x2, P4 ;  /* 0xfffffffe0500780c */ /* 0x000fd60002781670 */
        /* <DEDUP_REMOVED lines=14> */
.L_x_112:
[----:B------:R-:W-:Y:S05]  /*45f0*/  BSYNC.RECONVERGENT B0 ;  /* 0x0000000000007941 */ /* 0x000fea0003800200 */
.L_x_111:
        /* <DEDUP_REMOVED lines=15> */
.L_x_114:
[----:B------:R-:W-:Y:S05]  /*46f0*/  BSYNC.RECONVERGENT B0 ;  /* 0x0000000000007941 */ /* 0x000fea0003800200 */
.L_x_113:
[----:B------:R-:W-:Y:S01]  /*4700*/  ISETP.GE.OR P1, PT, R27, UR11, P3 ;  /* 0x0000000b1b007c0c */ /* 0x000fe20009f26670 */
[----:B------:R-:W-:Y:S03]  /*4710*/  BSSY.RECONVERGENT B0, `(.L_x_115) ;  /* 0x0000011000007945 */ /* 0x000fe60003800200 */
[----:B------:R-:W-:-:S13]  /*4720*/  ISETP.LT.OR P1, PT, R5, 0x2, P1 ;  /* 0x000000020500780c */ /* 0x000fda0000f21670 */
        /* <DEDUP_REMOVED lines=15> */
.L_x_116:
[----:B------:R-:W-:Y:S05]  /*4820*/  BSYNC.RECONVERGENT B0 ;  /* 0x0000000000007941 */ /* 0x000fea0003800200 */
.L_x_115:
[----:B------:R-:W-:Y:S01]  /*4830*/  BSSY.RECONVERGENT B0, `(.L_x_117) ;  /* 0x0000011000007945 */ /* 0x000fe20003800200 */
[----:B------:R-:W-:Y:S02]  /*4840*/  ISETP.GE.OR P1, PT, R18, UR11, P3 ;  /* 0x0000000b12007c0c */ /* 0x000fe40009f26670 */
[----:B------:R-:W-:Y:S01]  /*4850*/  ISETP.GE.OR P3, PT, R17, UR11, P3 ;  /* 0x0000000b11007c0c */ /* 0x000fe20009f66670 */
[----:B------:R-:W-:-:S12]  /*4860*/  @P5 BRA `(.L_x_118) ;  /* 0x0000000000345947 */ /* 0x000fd80003800000 */
        /* <DEDUP_REMOVED lines=13> */
.L_x_118:
[----:B------:R-:W-:Y:S05]  /*4940*/  BSYNC.RECONVERGENT B0 ;  /* 0x0000000000007941 */ /* 0x000fea0003800200 */
.L_x_117:
[----:B------:R-:W-:Y:S01]  /*4950*/  ISETP.NE.AND P6, PT, R11, RZ, PT ;  /* 0x000000ff0b00720c */ /* 0x000fe20003fc5270 */
[----:B------:R-:W-:Y:S01]  /*4960*/  BSSY.RECONVERGENT B0, `(.L_x_119) ;  /* 0x0000016000007945 */ /* 0x000fe20003800200 */
[----:B------:R-:W-:Y:S02]  /*4970*/  ISETP.NE.AND P5, PT, R12, RZ, PT ;  /* 0x000000ff0c00720c */ /* 0x000fe40003fa5270 */
[----:B------:R-:W-:Y:S02]  /*4980*/  ISETP.LT.OR P3, PT, R5, -0x1, P3 ;  /* 0xffffffff0500780c */ /* 0x000fe40001f61670 */
[----:B------:R-:W-:Y:S02]  /*4990*/  ISETP.GE.OR P4, PT, R27, UR11, P5 ;  /* 0x0000000b1b007c0c */ /* 0x000fe4000af86670 */
[----:B------:R-:W-:Y:S02]  /*49a0*/  ISETP.GE.OR P5, PT, R17, UR11, P5 ;  /* 0x0000000b11007c0c */ /* 0x000fe4000afa6670 */
[----:B------:R-:W-:-:S02]  /*49b0*/  ISETP.LT.OR P1, PT, R5, -0x2, P1 ;  /* 0xfffffffe0500780c */ /* 0x000fc40000f21670 */
[C---:B------:R-:W-:Y:S02]  /*49c0*/  ISETP.LT.OR P4, PT, R5.reuse, 0x2, P4 ;  /* 0x000000020500780c */ /* 0x040fe40002781670 */
[----:B------:R-:W-:Y:S01]  /*49d0*/  ISETP.LT.OR P5, PT, R5, -0x1, P5 ;  /* 0xffffffff0500780c */ /* 0x000fe20002fa1670 */
        /* <DEDUP_REMOVED lines=14> */
.L_x_120:
[----:B------:R-:W-:Y:S05]  /*4ac0*/  BSYNC.RECONVERGENT B0 ;  /* 0x0000000000007941 */ /* 0x000fea0003800200 */
.L_x_119:
        /* <DEDUP_REMOVED lines=15> */
.L_x_122:
[----:B------:R-:W-:Y:S05]  /*4bc0*/  BSYNC.RECONVERGENT B0 ;  /* 0x0000000000007941 */ /* 0x000fea0003800200 */
.L_x_121:
        /* <DEDUP_REMOVED lines=16> */
.L_x_124:
[----:B------:R-:W-:Y:S05]  /*4cd0*/  BSYNC.RECONVERGENT B0 ;  /* 0x0000000000007941 */ /* 0x000fea0003800200 */
.L_x_123:
        /* <DEDUP_REMOVED lines=15> */
.L_x_126:
[----:B------:R-:W-:Y:S05]  /*4dd0*/  BSYNC.RECONVERGENT B0 ;  /* 0x0000000000007941 */ /* 0x000fea0003800200 */
.L_x_125:
        /* <DEDUP_REMOVED lines=16> */
.L_x_128:
[----:B------:R-:W-:Y:S05]  /*4ee0*/  BSYNC.RECONVERGENT B0 ;  /* 0x0000000000007941 */ /* 0x000fea0003800200 */
.L_x_127:
        /* <DEDUP_REMOVED lines=15> */
.L_x_130:
[----:B------:R-:W-:Y:S05]  /*4fe0*/  BSYNC.RECONVERGENT B0 ;  /* 0x0000000000007941 */ /* 0x000fea0003800200 */
.L_x_129:
        /* <DEDUP_REMOVED lines=16> */
.L_x_132:
[----:B------:R-:W-:Y:S05]  /*50f0*/  BSYNC.RECONVERGENT B0 ;  /* 0x0000000000007941 */ /* 0x000fea0003800200 */
.L_x_131:
        /* <DEDUP_REMOVED lines=15> */
.L_x_134:
[----:B------:R-:W-:Y:S05]  /*51f0*/  BSYNC.RECONVERGENT B0 ;  /* 0x0000000000007941 */ /* 0x000fea0003800200 */
.L_x_133:
[----:B------:R-:W-:Y:S01]  /*5200*/  FFMA R6, R3, R3, RZ ;  /* 0x0000000303067223 */ /* 0x000fe200000000ff */
[----:B------:R-:W-:Y:S01]  /*5210*/  FFMA R0, R0, R0, RZ ;  /* 0x0000000000007223 */ /* 0x000fe200000000ff */
[----:B------:R-:W-:Y:S02]  /*5220*/  BSSY.RECONVERGENT B0, `(.L_x_135) ;  /* 0x0000012000007945 */ /* 0x000fe40003800200 */
[----:B------:R-:W-:Y:S01]  /*5230*/  FFMA R7, R7, R7, R6 ;  /* 0x0000000707077223 */ /* 0x000fe20000000006 */
[----:B------:R-:W-:-:S03]  /*5240*/  FFMA R9, R9, R9, R0 ;  /* 0x0000000909097223 */ /* 0x000fc60000000000 */
[----:B------:R-:W-:Y:S01]  /*5250*/  VIADD R3, R7, 0xf3000000 ;  /* 0xf300000007037836 */ /* 0x000fe20000000000 */
[----:B------:R0:W1:Y:S04]  /*5260*/  MUFU.RSQ R6, R7 ;  /* 0x0000000700067308 */ /* 0x0000680000001400 */
[----:B------:R-:W-:Y:S01]  /*5270*/  ISETP.GT.U32.AND P0, PT, R3, 0x727fffff, PT ;  /* 0x727fffff0300780c */ /* 0x000fe20003f04070 */
[----:B------:R-:W-:-:S04]  /*5280*/  FFMA R3, R2, R2, RZ ;  /* 0x0000000202037223 */ /* 0x000fc800000000ff */
[----:B------:R-:W-:-:S08]  /*5290*/  FFMA R8, R8, R8, R3 ;  /* 0x0000000808087223 */ /* 0x000fd00000000003 */
[----:B01----:R-:W-:Y:S05]  /*52a0*/  @!P0 BRA `(.L_x_136) ;  /* 0x0000000000148947 */ /* 0x003fea0003800000 */
[----:B------:R-:W-:Y:S02]  /*52b0*/  MOV R0, R7 ;  /* 0x0000000700007202 */ /* 0x000fe40000000f00 */
[----:B------:R-:W-:-:S07]  /*52c0*/  MOV R12, 0x52e0 ;  /* 0x000052e0000c7802 */ /* 0x000fce0000000f00 */
[----:B------:R-:W-:Y:S05]  /*52d0*/  CALL.REL.NOINC `($__internal_0_$__cuda_sm20_sqrt_rn_f32_slowpath) ;  /* 0x0000000000f47944 */ /* 0x000fea0003c00000 */
[----:B------:R-:W-:Y:S01]  /*52e0*/  IMAD.MOV.U32 R2, RZ, RZ, R0 ;  /* 0x000000ffff027224 */ /* 0x000fe200078e0000 */
[----:B------:R-:W-:Y:S06]  /*52f0*/  BRA `(.L_x_137) ;  /* 0x0000000000107947 */ /* 0x000fec0003800000 */
.L_x_136:
[----:B------:R-:W-:Y:S01]  /*5300*/  FMUL.FTZ R2, R7, R6 ;  /* 0x0000000607027220 */ /* 0x000fe20000410000 */
[----:B------:R-:W-:-:S03]  /*5310*/  FMUL.FTZ R0, R6, 0.5 ;  /* 0x3f00000006007820 */ /* 0x000fc60000410000 */
[----:B------:R-:W-:-:S04]  /*5320*/  FFMA R3, -R2, R2, R7 ;  /* 0x0000000202037223 */ /* 0x000fc80000000107 */
[----:B------:R-:W-:-:S07]  /*5330*/  FFMA R2, R3, R0, R2 ;  /* 0x0000000003027223 */ /* 0x000fce0000000002 */
.L_x_137:
[----:B------:R-:W-:Y:S05]  /*5340*/  BSYNC.RECONVERGENT B0 ;  /* 0x0000000000007941 */ /* 0x000fea0003800200 */
.L_x_135:
[----:B------:R-:W-:Y:S01]  /*5350*/  IADD3 R0, PT, PT, R8, -0xd000000, RZ ;  /* 0xf300000008007810 */ /* 0x000fe20007ffe0ff */
[----:B------:R0:W1:Y:S01]  /*5360*/  MUFU.RSQ R7, R8 ;  /* 0x0000000800077308 */ /* 0x0000620000001400 */
[----:B------:R-:W-:Y:S01]  /*5370*/  BSSY.RECONVERGENT B0, `(.L_x_138) ;  /* 0x000000c000007945 */ /* 0x000fe20003800200 */
[----:B------:R-:W-:Y:S01]  /*5380*/  FMUL R2, R2, 0.125 ;  /* 0x3e00000002027820 */ /* 0x000fe20000400000 */
[----:B------:R-:W-:-:S13]  /*5390*/  ISETP.GT.U32.AND P0, PT, R0, 0x727fffff, PT ;  /* 0x727fffff0000780c */ /* 0x000fda0003f04070 */
[----:B0-----:R-:W-:Y:S05]  /*53a0*/  @!P0 BRA `(.L_x_139) ;  /* 0x0000000000108947 */ /* 0x001fea0003800000 */
[----:B------:R-:W-:Y:S01]  /*53b0*/  IMAD.MOV.U32 R0, RZ, RZ, R8 ;  /* 0x000000ffff007224 */ /* 0x000fe200078e0008 */
[----:B------:R-:W-:-:S07]  /*53c0*/  MOV R12, 0x53e0 ;  /* 0x000053e0000c7802 */ /* 0x000fce0000000f00 */
[----:B-1----:R-:W-:Y:S05]  /*53d0*/  CALL.REL.NOINC `($__internal_0_$__cuda_sm20_sqrt_rn_f32_slowpath) ;  /* 0x0000000000b47944 */ /* 0x002fea0003c00000 */
[----:B------:R-:W-:Y:S05]  /*53e0*/  BRA `(.L_x_140) ;  /* 0x0000000000107947 */ /* 0x000fea0003800000 */
.L_x_139:
[----:B-1----:R-:W-:Y:S01]  /*53f0*/  FMUL.FTZ R3, R8, R7 ;  /* 0x0000000708037220 */ /* 0x002fe20000410000 */
[----:B------:R-:W-:-:S03]  /*5400*/  FMUL.FTZ R6, R7, 0.5 ;  /* 0x3f00000007067820 */ /* 0x000fc60000410000 */
[----:B------:R-:W-:-:S04]  /*5410*/  FFMA R0, -R3, R3, R8 ;  /* 0x0000000303007223 */ /* 0x000fc80000000108 */
[----:B------:R-:W-:-:S07]  /*5420*/  FFMA R0, R0, R6, R3 ;  /* 0x0000000600007223 */ /* 0x000fce0000000003 */
.L_x_140:
[----:B------:R-:W-:Y:S05]  /*5430*/  BSYNC.RECONVERGENT B0 ;  /* 0x0000000000007941 */ /* 0x000fea0003800200 */
.L_x_138:
        /* <DEDUP_REMOVED lines=10> */
.L_x_142:
[----:B-1----:R-:W-:Y:S01]  /*54e0*/  FMUL.FTZ R0, R9, R6 ;  /* 0x0000000609007220 */ /* 0x002fe20000410000 */
[----:B------:R-:W-:-:S03]  /*54f0*/  FMUL.FTZ R3, R6, 0.5 ;  /* 0x3f00000006037820 */ /* 0x000fc60000410000 */
[----:B------:R-:W-:-:S04]  /*5500*/  FFMA R9, -R0, R0, R9 ;  /* 0x0000000000097223 */ /* 0x000fc80000000109 */
[----:B------:R-:W-:-:S07]  /*5510*/  FFMA R0, R9, R3, R0 ;  /* 0x0000000309007223 */ /* 0x000fce0000000000 */
.L_x_143:
[----:B------:R-:W-:Y:S05]  /*5520*/  BSYNC.RECONVERGENT B0 ;  /* 0x0000000000007941 */ /* 0x000fea0003800200 */
.L_x_141:
[----:B------:R-:W0:Y:S01]  /*5530*/  LDCU UR6, c[0x0][0x394] ;  /* 0x00007280ff0677ac */ /* 0x000e220008000800 */
[----:B------:R-:W-:Y:S01]  /*5540*/  FMUL R0, R0, 0.125 ;  /* 0x3e00000000007820 */ /* 0x000fe20000400000 */
[----:B------:R-:W-:Y:S01]  /*5550*/  FMNMX.NAN R6, R2, 255, PT ;  /* 0x437f000002067809 */ /* 0x000fe20003820000 */
[----:B------:R-:W1:Y:S01]  /*5560*/  LDCU UR7, c[0x0][0x398] ;  /* 0x00007300ff0777ac */ /* 0x000e620008000800 */
[----:B------:R-:W-:Y:S02]  /*5570*/  FMNMX.NAN R8, R8, 255, PT ;  /* 0x437f000008087809 */ /* 0x000fe40003820000 */
[----:B------:R2:W3:Y:S01]  /*5580*/  F2I.U32.TRUNC.NTZ R9, R6 ;  /* 0x0000000600097305 */ /* 0x0004e2000020f000 */
[----:B------:R-:W-:Y:S01]  /*5590*/  FMNMX.NAN R0, R0, 255, PT ;  /* 0x437f000000007809 */ /* 0x000fe20003820000 */
[----:B------:R-:W2:Y:S06]  /*55a0*/  LDCU.64 UR4, c[0x0][0x388] ;  /* 0x00007100ff0477ac */ /* 0x000eac0008000a00 */
[----:B------:R-:W4:Y:S01]  /*55b0*/  F2I.U32.TRUNC.NTZ R11, R8 ;  /* 0x00000008000b7305 */ /* 0x000f22000020f000 */
[----:B0-----:R-:W-:-:S04]  /*55c0*/  IMAD R4, R4, UR6, R5 ;  /* 0x0000000604047c24 */ /* 0x001fc8000f8e0205 */
[----:B-1----:R-:W-:-:S03]  /*55d0*/  IMAD R7, R4, UR7, RZ ;  /* 0x0000000704077c24 */ /* 0x002fc6000f8e02ff */
[----:B------:R-:W0:Y:S01]  /*55e0*/  F2I.U32.TRUNC.NTZ R13, R0 ;  /* 0x00000000000d7305 */ /* 0x000e22000020f000 */
[C---:B------:R-:W-:Y:S01]  /*55f0*/  VIADD R4, R7.reuse, 0x1 ;  /* 0x0000000107047836 */ /* 0x040fe20000000000 */
[C---:B------:R-:W-:Y:S02]  /*5600*/  IADD3 R2, PT, PT, R7.reuse, 0x2, RZ ;  /* 0x0000000207027810 */ /* 0x040fe40007ffe0ff */
[----:B--2---:R-:W-:Y:S02]  /*5610*/  IADD3 R6, P2, PT, R7, UR4, RZ ;  /* 0x0000000407067c10 */ /* 0x004fe4000ff5e0ff */
[----:B------:R-:W-:Y:S02]  /*5620*/  IADD3 R2, P0, PT, R2, UR4, RZ ;  /* 0x0000000402027c10 */ /* 0x000fe4000ff1e0ff */
[----:B------:R-:W-:Y:S01]  /*5630*/  IADD3 R4, P1, PT, R4, UR4, RZ ;  /* 0x0000000404047c10 */ /* 0x000fe2000ff3e0ff */
[----:B------:R-:W-:Y:S01]  /*5640*/  IMAD.X R7, RZ, RZ, UR5, P2 ;  /* 0x00000005ff077e24 */ /* 0x000fe200090e06ff */
[----:B------:R-:W-:-:S02]  /*5650*/  IADD3.X R3, PT, PT, RZ, UR5, RZ, P0, !PT ;  /* 0x00000005ff037c10 */ /* 0x000fc400087fe4ff */
[----:B------:R-:W-:-:S03]  /*5660*/  IADD3.X R5, PT, PT, RZ, UR5, RZ, P1, !PT ;  /* 0x00000005ff057c10 */ /* 0x000fc60008ffe4ff */
[----:B---3--:R-:W-:Y:S04]  /*5670*/  STG.E.U8 desc[UR8][R2.64], R9 ;  /* 0x0000000902007986 */ /* 0x008fe8000c101108 */
[----:B----4-:R-:W-:Y:S04]  /*5680*/  STG.E.U8 desc[UR8][R4.64], R11 ;  /* 0x0000000b04007986 */ /* 0x010fe8000c101108 */
[----:B0-----:R-:W-:Y:S01]  /*5690*/  STG.E.U8 desc[UR8][R6.64], R13 ;  /* 0x0000000d06007986 */ /* 0x001fe2000c101108 */
[----:B------:R-:W-:Y:S05]  /*56a0*/  EXIT ;  /* 0x000000000000794d */ /* 0x000fea0003800000 */
        .weak           $__internal_0_$__cuda_sm20_sqrt_rn_f32_slowpath
        .type           $__internal_0_$__cuda_sm20_sqrt_rn_f32_slowpath,@function
        .size           $__internal_0_$__cuda_sm20_sqrt_rn_f32_slowpath,(.L_x_146 - $__internal_0_$__cuda_sm20_sqrt_rn_f32_slowpath)
$__internal_0_$__cuda_sm20_sqrt_rn_f32_slowpath:
[----:B------:R-:W-:-:S13]  /*56b0*/  LOP3.LUT P0, RZ, R0, 0x7fffffff, RZ, 0xc0, !PT ;  /* 0x7fffffff00ff7812 */ /* 0x000fda000780c0ff */
[----:B------:R-:W-:Y:S01]  /*56c0*/  @!P0 IMAD.MOV.U32 R3, RZ, RZ, R0 ;  /* 0x000000ffff038224 */ /* 0x000fe200078e0000 */
[----:B------:R-:W-:Y:S06]  /*56d0*/  @!P0 BRA `(.L_x_144) ;  /* 0x0000000000408947 */ /* 0x000fec0003800000 */
[----:B------:R-:W-:-:S13]  /*56e0*/  FSETP.GEU.FTZ.AND P0, PT, R0, RZ, PT ;  /* 0x000000ff0000720b */ /* 0x000fda0003f1e000 */
[----:B------:R-:W-:Y:S01]  /*56f0*/  @!P0 MOV R3, 0x7fffffff ;  /* 0x7fffffff00038802 */ /* 0x000fe20000000f00 */
[----:B------:R-:W-:Y:S06]  /*5700*/  @!P0 BRA `(.L_x_144) ;  /* 0x0000000000348947 */ /* 0x000fec0003800000 */
[----:B------:R-:W-:-:S13]  /*5710*/  FSETP.GTU.FTZ.AND P0, PT, |R0|, +INF , PT ;  /* 0x7f8000000000780b */ /* 0x000fda0003f1c200 */
[----:B------:R-:W-:Y:S01]  /*5720*/  @P0 FADD.FTZ R3, R0, 1 ;  /* 0x3f80000000030421 */ /* 0x000fe20000010000 */
[----:B------:R-:W-:Y:S06]  /*5730*/  @P0 BRA `(.L_x_144) ;  /* 0x0000000000280947 */ /* 0x000fec0003800000 */
[----:B------:R-:W-:-:S13]  /*5740*/  FSETP.NEU.FTZ.AND P0, PT, |R0|, +INF , PT ;  /* 0x7f8000000000780b */ /* 0x000fda0003f1d200 */
[----:B------:R-:W-:-:S04]  /*5750*/  @P0 FFMA R6, R0, 1.84467440737095516160e+19, RZ ;  /* 0x5f80000000060823 */ /* 0x000fc800000000ff */
[----:B------:R-:W0:Y:S02]  /*5760*/  @P0 MUFU.RSQ R3, R6 ;  /* 0x0000000600030308 */ /* 0x000e240000001400 */
[----:B0-----:R-:W-:Y:S01]  /*5770*/  @P0 FMUL.FTZ R7, R6, R3 ;  /* 0x0000000306070220 */ /* 0x001fe20000410000 */
[----:B------:R-:W-:Y:S01]  /*5780*/  @P0 FMUL.FTZ R11, R3, 0.5 ;  /* 0x3f000000030b0820 */ /* 0x000fe20000410000 */
[----:B------:R-:W-:Y:S02]  /*5790*/  @!P0 MOV R3, R0 ;  /* 0x0000000000038202 */ /* 0x000fe40000000f00 */
[----:B------:R-:W-:-:S04]  /*57a0*/  @P0 FADD.FTZ R10, -R7, -RZ ;  /* 0x800000ff070a0221 */ /* 0x000fc80000010100 */
[----:B------:R-:W-:-:S04]  /*57b0*/  @P0 FFMA R10, R7, R10, R6 ;  /* 0x0000000a070a0223 */ /* 0x000fc80000000006 */
[----:B------:R-:W-:-:S04]  /*57c0*/  @P0 FFMA R10, R10, R11, R7 ;  /* 0x0000000b0a0a0223 */ /* 0x000fc80000000007 */
[----:B------:R-:W-:-:S07]  /*57d0*/  @P0 FMUL.FTZ R3, R10, 2.3283064365386962891e-10 ;  /* 0x2f8000000a030820 */ /* 0x000fce0000410000 */
.L_x_144:
[----:B------:R-:W-:Y:S01]  /*57e0*/  HFMA2 R7, -RZ, RZ, 0, 0 ;  /* 0x00000000ff077431 */ /* 0x000fe200000001ff */
[----:B------:R-:W-:Y:S01]  /*57f0*/  MOV R6, R12 ;  /* 0x0000000c00067202 */ /* 0x000fe20000000f00 */
[----:B------:R-:W-:-:S03]  /*5800*/  IMAD.MOV.U32 R0, RZ, RZ, R3 ;  /* 0x000000ffff007224 */ /* 0x000fc600078e0003 */
[----:B------:R-:W-:Y:S05]  /*5810*/  RET.REL.NODEC R6 `(_Z5sobelPhS_jjj) ;  /* 0xffffffa406f87950 */ /* 0x000fea0003c3ffff */
.L_x_145:
[----:B------:R-:W-:-:S00]  /*5820*/  BRA `(.L_x_145) ;  /* 0xfffffffc00fc7947 */ /* 0x000fc0000383ffff */
[----:B------:R-:W-:-:S00]  /*5830*/  NOP ;  /* 0x0000000000007918 */ /* 0x000fc00000000000 */
        /* <DEDUP_REMOVED lines=12> */
.L_x_146:


//--------------------- .nv.shared._Z5sobelPhS_jjj --------------------------
	.section	.nv.shared._Z5sobelPhS_jjj,"aw",@nobits
	.sectionflags	@""
.nv.shared._Z5sobelPhS_jjj:
	.zero		4924


//--------------------- .nv.shared.reserved.0     --------------------------
	.section	.nv.shared.reserved.0,"aw",@nobits
	.weak		__nv_reservedSMEM_offset_0_alias
	.size		__nv_reservedSMEM_offset_0_alias, 0, 64
	.other		__nv_reservedSMEM_offset_0_alias,@"STO_CUDA_RESERVED_SHARED STV_DEFAULT"
__nv_reservedSMEM_offset_0_alias:
	.zero		0
	.zero		64


//--------------------- .nv.constant0._Z5sobelPhS_jjj --------------------------
	.section	.nv.constant0._Z5sobelPhS_jjj,"a",@progbits
	.sectionflags	@""
	.align	4
.nv.constant0._Z5sobelPhS_jjj:
	.zero		924


//--------------------- SYMBOLS --------------------------

	.type		.nv.reservedSmem.offset0,@object
	.size		.nv.reservedSmem.offset0,0x4
	.type		.nv.reservedSmem.cap,@object
	.size		.nv.reservedSmem.cap,0x4
